// auto-generated by cutlass_sweep.gemm — config: {"arch": "sm_100", "cluster_m": 4, "cluster_n": 1, "dtype": "bf16", "dtype_b": "bf16", "layout": "nt", "stages": 0, "tile_k": 64, "tile_m": 64, "tile_n": 256}
#include "cutlass/cutlass.h"
#include "cutlass/gemm/collective/collective_builder.hpp"
#include "cutlass/gemm/device/gemm_universal_adapter.h"
#include "cutlass/gemm/kernel/gemm_universal.hpp"
#include "cutlass/epilogue/collective/collective_builder.hpp"

using ElemA = cutlass::bfloat16_t;
using ElemB = cutlass::bfloat16_t;
using ElemCD = cutlass::bfloat16_t;
using Acc  = float;
using TileShape    = cute::Shape<cute::_64, cute::_256, cute::_64>;
using ClusterShape = cute::Shape<cute::_4, cute::_1, cute::_1>;

using CollectiveEpilogue = typename cutlass::epilogue::collective::CollectiveBuilder<
    cutlass::arch::Sm100, cutlass::arch::OpClassTensorOp,
    TileShape, ClusterShape,
    cutlass::epilogue::collective::EpilogueTileAuto,
    Acc, Acc,
    ElemCD, cutlass::layout::RowMajor, 128 / cutlass::sizeof_bits<ElemCD>::value,
    ElemCD, cutlass::layout::RowMajor, 128 / cutlass::sizeof_bits<ElemCD>::value,
    cutlass::epilogue::collective::EpilogueScheduleAuto
  >::CollectiveOp;

using CollectiveMainloop = typename cutlass::gemm::collective::CollectiveBuilder<
    cutlass::arch::Sm100, cutlass::arch::OpClassTensorOp,
    ElemA, cutlass::layout::RowMajor, 128 / cutlass::sizeof_bits<ElemA>::value,
    ElemB, cutlass::layout::ColumnMajor, 128 / cutlass::sizeof_bits<ElemB>::value,
    Acc,
    TileShape, ClusterShape,
    cutlass::gemm::collective::StageCountAutoCarveout<static_cast<int>(sizeof(typename CollectiveEpilogue::SharedStorage))>,
    cutlass::gemm::collective::KernelScheduleAuto
  >::CollectiveOp;

using GemmKernel = cutlass::gemm::kernel::GemmUniversal<
    cute::Shape<int,int,int,int>,
    CollectiveMainloop,
    CollectiveEpilogue
>;
using Gemm = cutlass::gemm::device::GemmUniversalAdapter<GemmKernel>;

// Force the device kernel symbol into the cubin without needing a host main.
auto* _anchor = &cutlass::device_kernel<GemmKernel>;


// ===== COMPILED SASS (sm_100a) =====

	.target	sm_100a

	.elftype	@"ET_EXEC"


//--------------------- .note.nv.tkinfo           --------------------------
	.section	.note.nv.tkinfo,"",@"SHT_NOTE"
	.sectionflags	@"SHF_NOTE_NV_TKINFO"
	.tkinfo
        /*0018*/ 	.word	0x00000002
        /*0030*/ 	.string	""
        /*0030*/ 	.string	"ptxas"
        /*0030*/ 	.string	"Cuda compilation tools, release 13.0, V13.0.88"
        /*0030*/ 	.string	"Build cuda_13.0.r13.0/compiler.36424714_0"
        /*0030*/ 	.string	"-arch sm_100a -m 64 "



//--------------------- .note.nv.cuinfo           --------------------------
	.section	.note.nv.cuinfo,"",@"SHT_NOTE"
	.sectionflags	@"SHF_NOTE_NV_CUINFO"
        /*0018*/ 	.short	0x0002
        /*001a*/ 	.short	0x0064
        /*001c*/ 	.short	0x0082
	.zero		2


//--------------------- .nv.info                  --------------------------
	.section	.nv.info,"",@"SHT_CUDA_INFO"
	.align	4


	//----- nvinfo : EIATTR_REGCOUNT
	.align		4
        /*0000*/ 	.byte	0x04, 0x2f
        /*0002*/ 	.short	(.L_19 - .L_18)
	.align		4
.L_18:
        /*0004*/ 	.word	index@(_ZN7cutlass13device_kernelINS_4gemm6kernel13GemmUniversalIN4cute5tupleIJiiiiEEENS1_10collective13CollectiveMmaINS1_35MainloopSm100TmaUmmaWarpSpecializedILi4ELi2ELi4ENS5_IJNS4_1CILi4EEENSA_ILi1EEESC_EEEEENS5_IJNSA_ILi64EEENSA_ILi256EEESF_EEENS_10bfloat16_tENS5_IJlSC_lEEESI_SJ_NS4_8TiledMMAINS4_8MMA_AtomIJNS4_20SM100_MMA_F16BF16_SSISI_SI_fLi64ELi256ELNS4_4UMMA5MajorE0ELSO_0ELNSN_7ScaleInE0ELSP_0EEEEEENS4_6LayoutINS5_IJSC_SC_SC_EEENS5_IJNSA_ILi0EEESU_SU_EEEEENS5_IJNS4_10UnderscoreESX_SX_EEEEENS4_13SM90_TMA_LOADENS4_14ComposedLayoutINS4_7SwizzleILi3ELi4ELi3EEENS4_18smem_ptr_flag_bitsILi16EEENSS_INS5_IJNSA_ILi8EEESF_EEENS5_IJSF_SC_EEEEEEEvNS4_8identityENS4_23SM90_TMA_LOAD_MULTICASTES1A_vS1B_EENS_8epilogue10collective18CollectiveEpilogueINS1E_23Sm100TmaWarpSpecializedILi4ELi2ELi32ELb1ELb0EEEJSH_NS5_IJNSS_ISF_SC_EES1J_EEESI_SJ_SI_SJ_NS1E_6fusion15FusionCallbacksIS1I_NS1L_17LinearCombinationISI_fSI_fLNS_15FloatRoundStyleE2EEESH_S1K_JEEENS4_5SM1004TMEM4LOAD26SM100_TMEM_LOAD_16dp256b8xES10_S1A_NS4_17SM75_U32x4_LDSM_NENS4_14SM90_TMA_STOREES1A_NS4_17SM90_U32x4_STSM_NENS4_39AutoVectorizingCopyWithAssumedAlignmentILi128EEEEEEvvEEEEvNT_6ParamsE)
        /*0008*/ 	.word	0x0000007a


	//----- nvinfo : EIATTR_FRAME_SIZE
	.align		4
.L_19:
        /*000c*/ 	.byte	0x04, 0x11
        /*000e*/ 	.short	(.L_21 - .L_20)
	.align		4
.L_20:
        /*0010*/ 	.word	index@($__internal_2_$__cuda_sm10x_tcgen05_guardrail_trap_unallocated_columns_being_dealloced)
        /*0014*/ 	.word	0x00000000


	//----- nvinfo : EIATTR_FRAME_SIZE
	.align		4
.L_21:
        /*0018*/ 	.byte	0x04, 0x11
        /*001a*/ 	.short	(.L_23 - .L_22)
	.align		4
.L_22:
        /*001c*/ 	.word	index@($__internal_1_$__cuda_sm10x_tcgen05_guardrail_trap_phase_invalid_during_alloc)
        /*0020*/ 	.word	0x00000000


	//----- nvinfo : EIATTR_FRAME_SIZE
	.align		4
.L_23:
        /*0024*/ 	.byte	0x04, 0x11
        /*0026*/ 	.short	(.L_25 - .L_24)
	.align		4
.L_24:
        /*0028*/ 	.word	index@($__internal_0_$__cuda_sm10x_tcgen05_guardrail_trap_col_being_dealloced_not_returned_by_alloc)
        /*002c*/ 	.word	0x00000000


	//----- nvinfo : EIATTR_FRAME_SIZE
	.align		4
.L_25:
        /*0030*/ 	.byte	0x04, 0x11
        /*0032*/ 	.short	(.L_27 - .L_26)
	.align		4
.L_26:
        /*0034*/ 	.word	index@(_ZN7cutlass13device_kernelINS_4gemm6kernel13GemmUniversalIN4cute5tupleIJiiiiEEENS1_10collective13CollectiveMmaINS1_35MainloopSm100TmaUmmaWarpSpecializedILi4ELi2ELi4ENS5_IJNS4_1CILi4EEENSA_ILi1EEESC_EEEEENS5_IJNSA_ILi64EEENSA_ILi256EEESF_EEENS_10bfloat16_tENS5_IJlSC_lEEESI_SJ_NS4_8TiledMMAINS4_8MMA_AtomIJNS4_20SM100_MMA_F16BF16_SSISI_SI_fLi64ELi256ELNS4_4UMMA5MajorE0ELSO_0ELNSN_7ScaleInE0ELSP_0EEEEEENS4_6LayoutINS5_IJSC_SC_SC_EEENS5_IJNSA_ILi0EEESU_SU_EEEEENS5_IJNS4_10UnderscoreESX_SX_EEEEENS4_13SM90_TMA_LOADENS4_14ComposedLayoutINS4_7SwizzleILi3ELi4ELi3EEENS4_18smem_ptr_flag_bitsILi16EEENSS_INS5_IJNSA_ILi8EEESF_EEENS5_IJSF_SC_EEEEEEEvNS4_8identityENS4_23SM90_TMA_LOAD_MULTICASTES1A_vS1B_EENS_8epilogue10collective18CollectiveEpilogueINS1E_23Sm100TmaWarpSpecializedILi4ELi2ELi32ELb1ELb0EEEJSH_NS5_IJNSS_ISF_SC_EES1J_EEESI_SJ_SI_SJ_NS1E_6fusion15FusionCallbacksIS1I_NS1L_17LinearCombinationISI_fSI_fLNS_15FloatRoundStyleE2EEESH_S1K_JEEENS4_5SM1004TMEM4LOAD26SM100_TMEM_LOAD_16dp256b8xES10_S1A_NS4_17SM75_U32x4_LDSM_NENS4_14SM90_TMA_STOREES1A_NS4_17SM90_U32x4_STSM_NENS4_39AutoVectorizingCopyWithAssumedAlignmentILi128EEEEEEvvEEEEvNT_6ParamsE)
        /*0038*/ 	.word	0x00000000


	//----- nvinfo : EIATTR_MIN_STACK_SIZE
	.align		4
.L_27:
        /*003c*/ 	.byte	0x04, 0x12
        /*003e*/ 	.short	(.L_29 - .L_28)
	.align		4
.L_28:
        /*0040*/ 	.word	index@(_ZN7cutlass13device_kernelINS_4gemm6kernel13GemmUniversalIN4cute5tupleIJiiiiEEENS1_10collective13CollectiveMmaINS1_35MainloopSm100TmaUmmaWarpSpecializedILi4ELi2ELi4ENS5_IJNS4_1CILi4EEENSA_ILi1EEESC_EEEEENS5_IJNSA_ILi64EEENSA_ILi256EEESF_EEENS_10bfloat16_tENS5_IJlSC_lEEESI_SJ_NS4_8TiledMMAINS4_8MMA_AtomIJNS4_20SM100_MMA_F16BF16_SSISI_SI_fLi64ELi256ELNS4_4UMMA5MajorE0ELSO_0ELNSN_7ScaleInE0ELSP_0EEEEEENS4_6LayoutINS5_IJSC_SC_SC_EEENS5_IJNSA_ILi0EEESU_SU_EEEEENS5_IJNS4_10UnderscoreESX_SX_EEEEENS4_13SM90_TMA_LOADENS4_14ComposedLayoutINS4_7SwizzleILi3ELi4ELi3EEENS4_18smem_ptr_flag_bitsILi16EEENSS_INS5_IJNSA_ILi8EEESF_EEENS5_IJSF_SC_EEEEEEEvNS4_8identityENS4_23SM90_TMA_LOAD_MULTICASTES1A_vS1B_EENS_8epilogue10collective18CollectiveEpilogueINS1E_23Sm100TmaWarpSpecializedILi4ELi2ELi32ELb1ELb0EEEJSH_NS5_IJNSS_ISF_SC_EES1J_EEESI_SJ_SI_SJ_NS1E_6fusion15FusionCallbacksIS1I_NS1L_17LinearCombinationISI_fSI_fLNS_15FloatRoundStyleE2EEESH_S1K_JEEENS4_5SM1004TMEM4LOAD26SM100_TMEM_LOAD_16dp256b8xES10_S1A_NS4_17SM75_U32x4_LDSM_NENS4_14SM90_TMA_STOREES1A_NS4_17SM90_U32x4_STSM_NENS4_39AutoVectorizingCopyWithAssumedAlignmentILi128EEEEEEvvEEEEvNT_6ParamsE)
        /*0044*/ 	.word	0x00000000
.L_29:


//--------------------- .nv.compat                --------------------------
	.section	.nv.compat,"",@"SHT_CUDA_COMPAT_INFO"
	.align	4
        /*0000*/ 	.byte	0x02, 0x09, 0x01, 0x00, 0x02, 0x02, 0x02, 0x00, 0x02, 0x05, 0x05, 0x00, 0x03, 0x07, 0x01, 0x01
        /*0010*/ 	.byte	0x02, 0x03, 0x01, 0x00, 0x02, 0x06, 0x01, 0x00, 0x04, 0x0b, 0x08, 0x00, 0x09, 0x00, 0x00, 0x00
        /*0020*/ 	.byte	0x00, 0x00, 0x00, 0x00


//--------------------- .nv.info._ZN7cutlass13device_kernelINS_4gemm6kernel13GemmUniversalIN4cute5tupleIJiiiiEEENS1_10collective13CollectiveMmaINS1_35MainloopSm100TmaUmmaWarpSpecializedILi4ELi2ELi4ENS5_IJNS4_1CILi4EEENSA_ILi1EEESC_EEEEENS5_IJNSA_ILi64EEENSA_ILi256EEESF_EEENS_10bfloat16_tENS5_IJlSC_lEEESI_SJ_NS4_8TiledMMAINS4_8MMA_AtomIJNS4_20SM100_MMA_F16BF16_SSISI_SI_fLi64ELi256ELNS4_4UMMA5MajorE0ELSO_0ELNSN_7ScaleInE0ELSP_0EEEEEENS4_6LayoutINS5_IJSC_SC_SC_EEENS5_IJNSA_ILi0EEESU_SU_EEEEENS5_IJNS4_10UnderscoreESX_SX_EEEEENS4_13SM90_TMA_LOADENS4_14ComposedLayoutINS4_7SwizzleILi3ELi4ELi3EEENS4_18smem_ptr_flag_bitsILi16EEENSS_INS5_IJNSA_ILi8EEESF_EEENS5_IJSF_SC_EEEEEEEvNS4_8identityENS4_23SM90_TMA_LOAD_MULTICASTES1A_vS1B_EENS_8epilogue10collective18CollectiveEpilogueINS1E_23Sm100TmaWarpSpecializedILi4ELi2ELi32ELb1ELb0EEEJSH_NS5_IJNSS_ISF_SC_EES1J_EEESI_SJ_SI_SJ_NS1E_6fusion15FusionCallbacksIS1I_NS1L_17LinearCombinationISI_fSI_fLNS_15FloatRoundStyleE2EEESH_S1K_JEEENS4_5SM1004TMEM4LOAD26SM100_TMEM_LOAD_16dp256b8xES10_S1A_NS4_17SM75_U32x4_LDSM_NENS4_14SM90_TMA_STOREES1A_NS4_17SM90_U32x4_STSM_NENS4_39AutoVectorizingCopyWithAssumedAlignmentILi128EEEEEEvvEEEEvNT_6ParamsE --------------------------
	.section	.nv.info._ZN7cutlass13device_kernelINS_4gemm6kernel13GemmUniversalIN4cute5tupleIJiiiiEEENS1_10collective13CollectiveMmaINS1_35MainloopSm100TmaUmmaWarpSpecializedILi4ELi2ELi4ENS5_IJNS4_1CILi4EEENSA_ILi1EEESC_EEEEENS5_IJNSA_ILi64EEENSA_ILi256EEESF_EEENS_10bfloat16_tENS5_IJlSC_lEEESI_SJ_NS4_8TiledMMAINS4_8MMA_AtomIJNS4_20SM100_MMA_F16BF16_SSISI_SI_fLi64ELi256ELNS4_4UMMA5MajorE0ELSO_0ELNSN_7ScaleInE0ELSP_0EEEEEENS4_6LayoutINS5_IJSC_SC_SC_EEENS5_IJNSA_ILi0EEESU_SU_EEEEENS5_IJNS4_10UnderscoreESX_SX_EEEEENS4_13SM90_TMA_LOADENS4_14ComposedLayoutINS4_7SwizzleILi3ELi4ELi3EEENS4_18smem_ptr_flag_bitsILi16EEENSS_INS5_IJNSA_ILi8EEESF_EEENS5_IJSF_SC_EEEEEEEvNS4_8identityENS4_23SM90_TMA_LOAD_MULTICASTES1A_vS1B_EENS_8epilogue10collective18CollectiveEpilogueINS1E_23Sm100TmaWarpSpecializedILi4ELi2ELi32ELb1ELb0EEEJSH_NS5_IJNSS_ISF_SC_EES1J_EEESI_SJ_SI_SJ_NS1E_6fusion15FusionCallbacksIS1I_NS1L_17LinearCombinationISI_fSI_fLNS_15FloatRoundStyleE2EEESH_S1K_JEEENS4_5SM1004TMEM4LOAD26SM100_TMEM_LOAD_16dp256b8xES10_S1A_NS4_17SM75_U32x4_LDSM_NENS4_14SM90_TMA_STOREES1A_NS4_17SM90_U32x4_STSM_NENS4_39AutoVectorizingCopyWithAssumedAlignmentILi128EEEEEEvvEEEEvNT_6ParamsE,"",@"SHT_CUDA_INFO"
	.sectionflags	@""
	.align	4


	//----- nvinfo : EIATTR_CUDA_API_VERSION
	.align		4
        /*0000*/ 	.byte	0x04, 0x37
        /*0002*/ 	.short	(.L_31 - .L_30)
.L_30:
        /*0004*/ 	.word	0x00000082


	//----- nvinfo : EIATTR_KPARAM_INFO
	.align		4
.L_31:
        /*0008*/ 	.byte	0x04, 0x17
        /*000a*/ 	.short	(.L_33 - .L_32)
.L_32:
        /*000c*/ 	.word	0x00000000
        /*0010*/ 	.short	0x0000
        /*0012*/ 	.short	0x0000
        /*0014*/ 	.byte	0x00, 0xf0, 0x01, 0x20


	//----- nvinfo : EIATTR_AT_ENTRY_FRAGMENTS
	.align		4
.L_33:
        /*0018*/ 	.byte	0x04, 0x4f
        /*001a*/ 	.short	(.L_35 - .L_34)


	//   ....[0]....
.L_34:
        /*001c*/ 	.word	0x00000006


	//----- nvinfo : EIATTR_RESERVED_SMEM_USED
	.align		4
.L_35:
        /*0020*/ 	.byte	0x01, 0x41
	.zero		2


	//----- nvinfo : EIATTR_SPARSE_MMA_MASK
	.align		4
        /*0024*/ 	.byte	0x03, 0x50
        /*0026*/ 	.short	0x0000


	//----- nvinfo : EIATTR_TCGEN05_1CTA_USED
	.align		4
        /*0028*/ 	.byte	0x01, 0x51
	.zero		2


	//----- nvinfo : EIATTR_MAXREG_COUNT
	.align		4
        /*002c*/ 	.byte	0x03, 0x1b
        /*002e*/ 	.short	0x00ff


	//----- nvinfo : EIATTR_NUM_BARRIERS
	.align		4
        /*0030*/ 	.byte	0x02, 0x4c
        /*0032*/ 	.byte	0x07
	.zero		1


	//----- nvinfo : EIATTR_EXTERNS
	.align		4
        /*0034*/ 	.byte	0x04, 0x0f
        /*0036*/ 	.short	(.L_37 - .L_36)


	//   ....[0]....
	.align		4
.L_36:
        /*0038*/ 	.word	index@(__assertfail)


	//----- nvinfo : EIATTR_MERCURY_ISA_VERSION
	.align		4
.L_37:
        /*003c*/ 	.byte	0x03, 0x5f
        /*003e*/ 	.short	0x0101


	//----- nvinfo : EIATTR_INT_WARP_WIDE_INSTR_OFFSETS
	.align		4
        /*0040*/ 	.byte	0x04, 0x31
        /*0042*/ 	.short	(.L_39 - .L_38)


	//   ....[0]....
.L_38:
        /*0044*/ 	.word	0x00003d80


	//   ....[1]....
        /*0048*/ 	.word	0x00003da0


	//   ....[2]....
        /*004c*/ 	.word	0x00003dd0


	//   ....[3]....
        /*0050*/ 	.word	0x000049e0


	//   ....[4]....
        /*0054*/ 	.word	0x00004a40


	//   ....[5]....
        /*0058*/ 	.word	0x00004b20


	//   ....[6]....
        /*005c*/ 	.word	0x00004ba0


	//   ....[7]....
        /*0060*/ 	.word	0x00004c90


	//   ....[8]....
        /*0064*/ 	.word	0x00004d20


	//   ....[9]....
        /*0068*/ 	.word	0x00004e10


	//   ....[10]....
        /*006c*/ 	.word	0x00004ec0


	//----- nvinfo : EIATTR_COOP_GROUP_MASK_REGIDS
	.align		4
.L_39:
        /*0070*/ 	.byte	0x04, 0x29
        /*0072*/ 	.short	(.L_41 - .L_40)


	//   ....[0]....
.L_40:
        /*0074*/ 	.word	0xffffffff


	//   ....[1]....
        /*0078*/ 	.word	0xffffffff


	//   ....[2]....
        /*007c*/ 	.word	0xffffffff


	//   ....[3]....
        /*0080*/ 	.word	0xffffffff


	//   ....[4]....
        /*0084*/ 	.word	0xffffffff


	//   ....[5]....
        /*0088*/ 	.word	0xffffffff


	//   ....[6]....
        /*008c*/ 	.word	0xffffffff


	//   ....[7]....
        /*0090*/ 	.word	0xffffffff


	//   ....[8]....
        /*0094*/ 	.word	0xffffffff


	//   ....[9]....
        /*0098*/ 	.word	0xffffffff


	//   ....[10]....
        /*009c*/ 	.word	0xffffffff


	//   ....[11]....
        /*00a0*/ 	.word	0xffffffff


	//   ....[12]....
        /*00a4*/ 	.word	0xffffffff


	//   ....[13]....
        /*00a8*/ 	.word	0xffffffff


	//----- nvinfo : EIATTR_COOP_GROUP_INSTR_OFFSETS
	.align		4
.L_41:
        /*00ac*/ 	.byte	0x04, 0x28
        /*00ae*/ 	.short	(.L_43 - .L_42)


	//   ....[0]....
.L_42:
        /*00b0*/ 	.word	0x00000080


	//   ....[1]....
        /*00b4*/ 	.word	0x000004f0


	//   ....[2]....
        /*00b8*/ 	.word	0x00000690


	//   ....[3]....
        /*00bc*/ 	.word	0x00000830


	//   ....[4]....
        /*00c0*/ 	.word	0x00000930


	//   ....[5]....
        /*00c4*/ 	.word	0x00000aa0


	//   ....[6]....
        /*00c8*/ 	.word	0x00000c40


	//   ....[7]....
        /*00cc*/ 	.word	0x00000df0


	//   ....[8]....
        /*00d0*/ 	.word	0x00002080


	//   ....[9]....
        /*00d4*/ 	.word	0x00002f70


	//   ....[10]....
        /*00d8*/ 	.word	0x00003180


	//   ....[11]....
        /*00dc*/ 	.word	0x000031b0


	//   ....[12]....
        /*00e0*/ 	.word	0x00003c60


	//   ....[13]....
        /*00e4*/ 	.word	0x00003e90


	//----- nvinfo : EIATTR_VRC_CTA_INIT_COUNT
	.align		4
.L_43:
        /*00e8*/ 	.byte	0x02, 0x4a
        /*00ea*/ 	.byte	0x80
	.zero		1


	//----- nvinfo : EIATTR_SYSCALL_OFFSETS
	.align		4
        /*00ec*/ 	.byte	0x04, 0x46
        /*00ee*/ 	.short	(.L_45 - .L_44)


	//   ....[0]....
.L_44:
        /*00f0*/ 	.word	0x00005b50


	//   ....[1]....
        /*00f4*/ 	.word	0x00005c40


	//   ....[2]....
        /*00f8*/ 	.word	0x000064b0


	//   ....[3]....
        /*00fc*/ 	.word	0x00007170


	//   ....[4]....
        /*0100*/ 	.word	0x00007de0


	//   ....[5]....
        /*0104*/ 	.word	0x00008a40


	//----- nvinfo : EIATTR_MBARRIER_INSTR_OFFSETS
	.align		4
.L_45:
        /*0108*/ 	.byte	0x04, 0x39
        /*010a*/ 	.short	(.L_47 - .L_46)


	//   ....[0]....
.L_46:
        /*010c*/ 	.word	0x00000600
        /*0110*/ 	.word	0x000000ff
        /*0114*/ 	.word	0x00000000
        /*0118*/ 	.short	0x0100
        /*011a*/ 	.byte	0x04
	.zero		1


	//   ....[1]....
        /*011c*/ 	.word	0x00000610
        /*0120*/ 	.word	0x000000ff
        /*0124*/ 	.word	0x00000020
        /*0128*/ 	.short	0x0100
        /*012a*/ 	.byte	0x04
	.zero		1


	//   ....[2]....
        /*012c*/ 	.word	0x00000620
        /*0130*/ 	.word	0x000000ff
        /*0134*/ 	.word	0x00000008
        /*0138*/ 	.short	0x0100
        /*013a*/ 	.byte	0x04
	.zero		1


	//   ....[3]....
        /*013c*/ 	.word	0x00000630
        /*0140*/ 	.word	0x000000ff
        /*0144*/ 	.word	0x00000028
        /*0148*/ 	.short	0x0100
        /*014a*/ 	.byte	0x04
	.zero		1


	//   ....[4]....
        /*014c*/ 	.word	0x00000640
        /*0150*/ 	.word	0x000000ff
        /*0154*/ 	.word	0x00000010
        /*0158*/ 	.short	0x0100
        /*015a*/ 	.byte	0x04
	.zero		1


	//   ....[5]....
        /*015c*/ 	.word	0x00000650
        /*0160*/ 	.word	0x000000ff
        /*0164*/ 	.word	0x00000030
        /*0168*/ 	.short	0x0100
        /*016a*/ 	.byte	0x04
	.zero		1


	//   ....[6]....
        /*016c*/ 	.word	0x00000660
        /*0170*/ 	.word	0x000000ff
        /*0174*/ 	.word	0x00000018
        /*0178*/ 	.short	0x0100
        /*017a*/ 	.byte	0x04
	.zero		1


	//   ....[7]....
        /*017c*/ 	.word	0x00000670
        /*0180*/ 	.word	0x000000ff
        /*0184*/ 	.word	0x00000038
        /*0188*/ 	.short	0x0100
        /*018a*/ 	.byte	0x04
	.zero		1


	//   ....[8]....
        /*018c*/ 	.word	0x000007a0
        /*0190*/ 	.word	0x000000ff
        /*0194*/ 	.word	0x00000040
        /*0198*/ 	.short	0x0100
        /*019a*/ 	.byte	0x04
	.zero		1


	//   ....[9]....
        /*019c*/ 	.word	0x000007b0
        /*01a0*/ 	.word	0x000000ff
        /*01a4*/ 	.word	0x00000060
        /*01a8*/ 	.short	0x0100
        /*01aa*/ 	.byte	0x04
	.zero		1


	//   ....[10]....
        /*01ac*/ 	.word	0x000007c0
        /*01b0*/ 	.word	0x000000ff
        /*01b4*/ 	.word	0x00000048
        /*01b8*/ 	.short	0x0100
        /*01ba*/ 	.byte	0x04
	.zero		1


	//   ....[11]....
        /*01bc*/ 	.word	0x000007d0
        /*01c0*/ 	.word	0x000000ff
        /*01c4*/ 	.word	0x00000068
        /*01c8*/ 	.short	0x0100
        /*01ca*/ 	.byte	0x04
	.zero		1


	//   ....[12]....
        /*01cc*/ 	.word	0x000007e0
        /*01d0*/ 	.word	0x000000ff
        /*01d4*/ 	.word	0x00000050
        /*01d8*/ 	.short	0x0100
        /*01da*/ 	.byte	0x04
	.zero		1


	//   ....[13]....
        /*01dc*/ 	.word	0x000007f0
        /*01e0*/ 	.word	0x000000ff
        /*01e4*/ 	.word	0x00000070
        /*01e8*/ 	.short	0x0100
        /*01ea*/ 	.byte	0x04
	.zero		1


	//   ....[14]....
        /*01ec*/ 	.word	0x00000800
        /*01f0*/ 	.word	0x000000ff
        /*01f4*/ 	.word	0x00000058
        /*01f8*/ 	.short	0x0100
        /*01fa*/ 	.byte	0x04
	.zero		1


	//   ....[15]....
        /*01fc*/ 	.word	0x00000810
        /*0200*/ 	.word	0x000000ff
        /*0204*/ 	.word	0x00000078
        /*0208*/ 	.short	0x0100
        /*020a*/ 	.byte	0x04
	.zero		1


	//   ....[16]....
        /*020c*/ 	.word	0x00000900
        /*0210*/ 	.word	0x000000ff
        /*0214*/ 	.word	0x00000080
        /*0218*/ 	.short	0x0100
        /*021a*/ 	.byte	0x06
	.zero		1


	//   ....[17]....
        /*021c*/ 	.word	0x00000910
        /*0220*/ 	.word	0x000000ff
        /*0224*/ 	.word	0x00000088
        /*0228*/ 	.short	0x0100
        /*022a*/ 	.byte	0x06
	.zero		1


	//   ....[18]....
        /*022c*/ 	.word	0x00000a50
        /*0230*/ 	.word	0x000000ff
        /*0234*/ 	.word	0x00000090
        /*0238*/ 	.short	0x0100
        /*023a*/ 	.byte	0x06
	.zero		1


	//   ....[19]....
        /*023c*/ 	.word	0x00000a60
        /*0240*/ 	.word	0x000000ff
        /*0244*/ 	.word	0x000000a0
        /*0248*/ 	.short	0x0100
        /*024a*/ 	.byte	0x06
	.zero		1


	//   ....[20]....
        /*024c*/ 	.word	0x00000a70
        /*0250*/ 	.word	0x000000ff
        /*0254*/ 	.word	0x00000098
        /*0258*/ 	.short	0x0100
        /*025a*/ 	.byte	0x06
	.zero		1


	//   ....[21]....
        /*025c*/ 	.word	0x00000a80
        /*0260*/ 	.word	0x000000ff
        /*0264*/ 	.word	0x000000a8
        /*0268*/ 	.short	0x0100
        /*026a*/ 	.byte	0x06
	.zero		1


	//   ....[22]....
        /*026c*/ 	.word	0x00000bb0
        /*0270*/ 	.word	0x000000ff
        /*0274*/ 	.word	0x000000b0
        /*0278*/ 	.short	0x0100
        /*027a*/ 	.byte	0x04
	.zero		1


	//   ....[23]....
        /*027c*/ 	.word	0x00000bc0
        /*0280*/ 	.word	0x000000ff
        /*0284*/ 	.word	0x000000d0
        /*0288*/ 	.short	0x0100
        /*028a*/ 	.byte	0x04
	.zero		1


	//   ....[24]....
        /*028c*/ 	.word	0x00000bd0
        /*0290*/ 	.word	0x000000ff
        /*0294*/ 	.word	0x000000b8
        /*0298*/ 	.short	0x0100
        /*029a*/ 	.byte	0x04
	.zero		1


	//   ....[25]....
        /*029c*/ 	.word	0x00000be0
        /*02a0*/ 	.word	0x000000ff
        /*02a4*/ 	.word	0x000000d8
        /*02a8*/ 	.short	0x0100
        /*02aa*/ 	.byte	0x04
	.zero		1


	//   ....[26]....
        /*02ac*/ 	.word	0x00000bf0
        /*02b0*/ 	.word	0x000000ff
        /*02b4*/ 	.word	0x000000c0
        /*02b8*/ 	.short	0x0100
        /*02ba*/ 	.byte	0x04
	.zero		1


	//   ....[27]....
        /*02bc*/ 	.word	0x00000c00
        /*02c0*/ 	.word	0x000000ff
        /*02c4*/ 	.word	0x000000e0
        /*02c8*/ 	.short	0x0100
        /*02ca*/ 	.byte	0x04
	.zero		1


	//   ....[28]....
        /*02cc*/ 	.word	0x00000c10
        /*02d0*/ 	.word	0x000000ff
        /*02d4*/ 	.word	0x000000c8
        /*02d8*/ 	.short	0x0100
        /*02da*/ 	.byte	0x04
	.zero		1


	//   ....[29]....
        /*02dc*/ 	.word	0x00000c20
        /*02e0*/ 	.word	0x000000ff
        /*02e4*/ 	.word	0x000000e8
        /*02e8*/ 	.short	0x0100
        /*02ea*/ 	.byte	0x04
	.zero		1


	//   ....[30]....
        /*02ec*/ 	.word	0x00000d10
        /*02f0*/ 	.word	0x000000ff
        /*02f4*/ 	.word	0x000000f0
        /*02f8*/ 	.short	0x0100
        /*02fa*/ 	.byte	0x04
	.zero		1


	//   ....[31]....
        /*02fc*/ 	.word	0x00000d20
        /*0300*/ 	.word	0x000000ff
        /*0304*/ 	.word	0x00000100
        /*0308*/ 	.short	0x0100
        /*030a*/ 	.byte	0x04
	.zero		1


	//   ....[32]....
        /*030c*/ 	.word	0x00000d30
        /*0310*/ 	.word	0x000000ff
        /*0314*/ 	.word	0x000000f8
        /*0318*/ 	.short	0x0100
        /*031a*/ 	.byte	0x04
	.zero		1


	//   ....[33]....
        /*031c*/ 	.word	0x00000d40
        /*0320*/ 	.word	0x000000ff
        /*0324*/ 	.word	0x00000108
        /*0328*/ 	.short	0x0100
        /*032a*/ 	.byte	0x04
	.zero		1


	//   ....[34]....
        /*032c*/ 	.word	0x00001920
        /*0330*/ 	.word	0x00000000
        /*0334*/ 	.word	0x00000100
        /*0338*/ 	.short	0x010a
        /*033a*/ 	.byte	0xff
	.zero		1


	//   ....[35]....
        /*033c*/ 	.word	0x00001940
        /*0340*/ 	.word	0x00000000
        /*0344*/ 	.word	0x000000f0
        /*0348*/ 	.short	0x0101
        /*034a*/ 	.byte	0xff
	.zero		1


	//   ....[36]....
        /*034c*/ 	.word	0x00001a00
        /*0350*/ 	.word	0x000000ff
        /*0354*/ 	.word	0x00000020
        /*0358*/ 	.short	0x010a
        /*035a*/ 	.byte	0x04
	.zero		1


	//   ....[37]....
        /*035c*/ 	.word	0x00001a80
        /*0360*/ 	.word	0x000000ff
        /*0364*/ 	.word	0x00000020
        /*0368*/ 	.short	0x010a
        /*036a*/ 	.byte	0x21
	.zero		1


	//   ....[38]....
        /*036c*/ 	.word	0x00001c10
        /*0370*/ 	.word	0x000000ff
        /*0374*/ 	.word	0x00000020
        /*0378*/ 	.short	0x010a
        /*037a*/ 	.byte	0x08
	.zero		1


	//   ....[39]....
        /*037c*/ 	.word	0x00001d40
        /*0380*/ 	.word	0x000000ff
        /*0384*/ 	.word	0x00000088
        /*0388*/ 	.short	0x0101
        /*038a*/ 	.byte	0x07
	.zero		1


	//   ....[40]....
        /*038c*/ 	.word	0x00001d60
        /*0390*/ 	.word	0x000000ff
        /*0394*/ 	.word	0x00000020
        /*0398*/ 	.short	0x010a
        /*039a*/ 	.byte	0x04
	.zero		1


	//   ....[41]....
        /*039c*/ 	.word	0x00001de0
        /*03a0*/ 	.word	0x000000ff
        /*03a4*/ 	.word	0x00000020
        /*03a8*/ 	.short	0x010a
        /*03aa*/ 	.byte	0x09
	.zero		1


	//   ....[42]....
        /*03ac*/ 	.word	0x00001f80
        /*03b0*/ 	.word	0x000000ff
        /*03b4*/ 	.word	0x00000020
        /*03b8*/ 	.short	0x010a
        /*03ba*/ 	.byte	0x06
	.zero		1


	//   ....[43]....
        /*03bc*/ 	.word	0x000020b0
        /*03c0*/ 	.word	0x00000003
        /*03c4*/ 	.word	0x00000090
        /*03c8*/ 	.short	0x010a
        /*03ca*/ 	.byte	0xff
	.zero		1


	//   ....[44]....
        /*03cc*/ 	.word	0x00002200
        /*03d0*/ 	.word	0x00000000
        /*03d4*/ 	.word	0x00000000
        /*03d8*/ 	.short	0x0101
        /*03da*/ 	.byte	0xff
	.zero		1


	//   ....[45]....
        /*03dc*/ 	.word	0x000027c0
        /*03e0*/ 	.word	0x000000ff
        /*03e4*/ 	.word	0x00000000
        /*03e8*/ 	.short	0x010a
        /*03ea*/ 	.byte	0x04
	.zero		1


	//   ....[46]....
        /*03ec*/ 	.word	0x00002850
        /*03f0*/ 	.word	0x000000ff
        /*03f4*/ 	.word	0x00000000
        /*03f8*/ 	.short	0x010a
        /*03fa*/ 	.byte	0x05
	.zero		1


	//   ....[47]....
        /*03fc*/ 	.word	0x000028e0
        /*0400*/ 	.word	0x000000ff
        /*0404*/ 	.word	0x00000000
        /*0408*/ 	.short	0x010a
        /*040a*/ 	.byte	0x05
	.zero		1


	//   ....[48]....
        /*040c*/ 	.word	0x00002980
        /*0410*/ 	.word	0x00000000
        /*0414*/ 	.word	0x00000000
        /*0418*/ 	.short	0x010a
        /*041a*/ 	.byte	0xff
	.zero		1


	//   ....[49]....
        /*041c*/ 	.word	0x00002ac0
        /*0420*/ 	.word	0x00000002
        /*0424*/ 	.word	0x000000f0
        /*0428*/ 	.short	0x010a
        /*042a*/ 	.byte	0xff
	.zero		1


	//   ....[50]....
        /*042c*/ 	.word	0x00002b20
        /*0430*/ 	.word	0x00000004
        /*0434*/ 	.word	0x00000000
        /*0438*/ 	.short	0x0101
        /*043a*/ 	.byte	0xff
	.zero		1


	//   ....[51]....
        /*043c*/ 	.word	0x00002b40
        /*0440*/ 	.word	0x000000ff
        /*0444*/ 	.word	0x000000a0
        /*0448*/ 	.short	0x010a
        /*044a*/ 	.byte	0x04
	.zero		1


	//   ....[52]....
        /*044c*/ 	.word	0x00002c60
        /*0450*/ 	.word	0x00000002
        /*0454*/ 	.word	0x00000090
        /*0458*/ 	.short	0x010a
        /*045a*/ 	.byte	0xff
	.zero		1


	//   ....[53]....
        /*045c*/ 	.word	0x00002d70
        /*0460*/ 	.word	0x00000002
        /*0464*/ 	.word	0x00000000
        /*0468*/ 	.short	0x0101
        /*046a*/ 	.byte	0xff
	.zero		1


	//   ....[54]....
        /*046c*/ 	.word	0x00002e00
        /*0470*/ 	.word	0x000000ff
        /*0474*/ 	.word	0x000000a0
        /*0478*/ 	.short	0x0106
        /*047a*/ 	.byte	0x04
	.zero		1


	//   ....[55]....
        /*047c*/ 	.word	0x00002e20
        /*0480*/ 	.word	0x000000ff
        /*0484*/ 	.word	0x000000a0
        /*0488*/ 	.short	0x010a
        /*048a*/ 	.byte	0x04
	.zero		1


	//   ....[56]....
        /*048c*/ 	.word	0x00002eb0
        /*0490*/ 	.word	0x000000ff
        /*0494*/ 	.word	0x000000a0
        /*0498*/ 	.short	0x0106
        /*049a*/ 	.byte	0x07
	.zero		1


	//   ....[57]....
        /*049c*/ 	.word	0x00002ef0
        /*04a0*/ 	.word	0x00000000
        /*04a4*/ 	.word	0x000000a0
        /*04a8*/ 	.short	0x010a
        /*04aa*/ 	.byte	0xff
	.zero		1


	//   ....[58]....
        /*04ac*/ 	.word	0x00003450
        /*04b0*/ 	.word	0x00000000
        /*04b4*/ 	.word	0x00000090
        /*04b8*/ 	.short	0x010a
        /*04ba*/ 	.byte	0xff
	.zero		1


	//   ....[59]....
        /*04bc*/ 	.word	0x00003550
        /*04c0*/ 	.word	0x00000003
        /*04c4*/ 	.word	0x00000000
        /*04c8*/ 	.short	0x0101
        /*04ca*/ 	.byte	0xff
	.zero		1


	//   ....[60]....
        /*04cc*/ 	.word	0x00003560
        /*04d0*/ 	.word	0x000000ff
        /*04d4*/ 	.word	0x00000000
        /*04d8*/ 	.short	0x010a
        /*04da*/ 	.byte	0x04
	.zero		1


	//   ....[61]....
        /*04dc*/ 	.word	0x000035e0
        /*04e0*/ 	.word	0x000000ff
        /*04e4*/ 	.word	0x000000d0
        /*04e8*/ 	.short	0x010a
        /*04ea*/ 	.byte	0x1f
	.zero		1


	//   ....[62]....
        /*04ec*/ 	.word	0x000036c0
        /*04f0*/ 	.word	0x000000ff
        /*04f4*/ 	.word	0x00000000
        /*04f8*/ 	.short	0x010a
        /*04fa*/ 	.byte	0x05
	.zero		1


	//   ....[63]....
        /*04fc*/ 	.word	0x00003800
        /*0500*/ 	.word	0x000000ff
        /*0504*/ 	.word	0x00000000
        /*0508*/ 	.short	0x010a
        /*050a*/ 	.byte	0x04
	.zero		1


	//   ....[64]....
        /*050c*/ 	.word	0x00003a90
        /*0510*/ 	.word	0x000000ff
        /*0514*/ 	.word	0x00000000
        /*0518*/ 	.short	0x010a
        /*051a*/ 	.byte	0x04
	.zero		1


	//   ....[65]....
        /*051c*/ 	.word	0x00003b20
        /*0520*/ 	.word	0x000000ff
        /*0524*/ 	.word	0x00000000
        /*0528*/ 	.short	0x010a
        /*052a*/ 	.byte	0x05
	.zero		1


	//   ....[66]....
        /*052c*/ 	.word	0x00003bb0
        /*0530*/ 	.word	0x000000ff
        /*0534*/ 	.word	0x00000000
        /*0538*/ 	.short	0x010a
        /*053a*/ 	.byte	0x05
	.zero		1


	//   ....[67]....
        /*053c*/ 	.word	0x00003c40
        /*0540*/ 	.word	0x000000ff
        /*0544*/ 	.word	0x00000000
        /*0548*/ 	.short	0x010a
        /*054a*/ 	.byte	0x04
	.zero		1


	//   ....[68]....
        /*054c*/ 	.word	0x000041a0
        /*0550*/ 	.word	0x00000008
        /*0554*/ 	.word	0x00000090
        /*0558*/ 	.short	0x010a
        /*055a*/ 	.byte	0xff
	.zero		1


	//   ....[69]....
        /*055c*/ 	.word	0x00004310
        /*0560*/ 	.word	0x00000000
        /*0564*/ 	.word	0x00000000
        /*0568*/ 	.short	0x0101
        /*056a*/ 	.byte	0xff
	.zero		1


	//   ....[70]....
        /*056c*/ 	.word	0x000047f0
        /*0570*/ 	.word	0x000000ff
        /*0574*/ 	.word	0x00000088
        /*0578*/ 	.short	0x010a
        /*057a*/ 	.byte	0x15
	.zero		1


	//   ....[71]....
        /*057c*/ 	.word	0x00004980
        /*0580*/ 	.word	0x000000ff
        /*0584*/ 	.word	0x00000060
        /*0588*/ 	.short	0x010a
        /*058a*/ 	.byte	0x15
	.zero		1


	//   ....[72]....
        /*058c*/ 	.word	0x00004ad0
        /*0590*/ 	.word	0x000000ff
        /*0594*/ 	.word	0x00000040
        /*0598*/ 	.short	0x010b
        /*059a*/ 	.byte	0x15
	.zero		1


	//   ....[73]....
        /*059c*/ 	.word	0x00004ae0
        /*05a0*/ 	.word	0x000000ff
        /*05a4*/ 	.word	0x00000000
        /*05a8*/ 	.short	0x0101
        /*05aa*/ 	.byte	0x32
	.zero		1


	//   ....[74]....
        /*05ac*/ 	.word	0x00004af0
        /*05b0*/ 	.word	0x000000ff
        /*05b4*/ 	.word	0x00000068
        /*05b8*/ 	.short	0x010a
        /*05ba*/ 	.byte	0x15
	.zero		1


	//   ....[75]....
        /*05bc*/ 	.word	0x00004c40
        /*05c0*/ 	.word	0x000000ff
        /*05c4*/ 	.word	0x00000048
        /*05c8*/ 	.short	0x010b
        /*05ca*/ 	.byte	0x15
	.zero		1


	//   ....[76]....
        /*05cc*/ 	.word	0x00004c50
        /*05d0*/ 	.word	0x000000ff
        /*05d4*/ 	.word	0x00000000
        /*05d8*/ 	.short	0x0101
        /*05da*/ 	.byte	0x31
	.zero		1


	//   ....[77]....
        /*05dc*/ 	.word	0x00004c60
        /*05e0*/ 	.word	0x000000ff
        /*05e4*/ 	.word	0x00000070
        /*05e8*/ 	.short	0x010a
        /*05ea*/ 	.byte	0x15
	.zero		1


	//   ....[78]....
        /*05ec*/ 	.word	0x00004dc0
        /*05f0*/ 	.word	0x000000ff
        /*05f4*/ 	.word	0x00000050
        /*05f8*/ 	.short	0x010b
        /*05fa*/ 	.byte	0x15
	.zero		1


	//   ....[79]....
        /*05fc*/ 	.word	0x00004dd0
        /*0600*/ 	.word	0x000000ff
        /*0604*/ 	.word	0x00000000
        /*0608*/ 	.short	0x0101
        /*060a*/ 	.byte	0x30
	.zero		1


	//   ....[80]....
        /*060c*/ 	.word	0x00004de0
        /*0610*/ 	.word	0x000000ff
        /*0614*/ 	.word	0x00000078
        /*0618*/ 	.short	0x010a
        /*061a*/ 	.byte	0x15
	.zero		1


	//   ....[81]....
        /*061c*/ 	.word	0x00004fe0
        /*0620*/ 	.word	0x000000ff
        /*0624*/ 	.word	0x00000058
        /*0628*/ 	.short	0x010b
        /*062a*/ 	.byte	0x15
	.zero		1


	//   ....[82]....
        /*062c*/ 	.word	0x00004ff0
        /*0630*/ 	.word	0x000000ff
        /*0634*/ 	.word	0x00000000
        /*0638*/ 	.short	0x0101
        /*063a*/ 	.byte	0x2b
	.zero		1


	//   ....[83]....
        /*063c*/ 	.word	0x00005020
        /*0640*/ 	.word	0x000000ff
        /*0644*/ 	.word	0x00000060
        /*0648*/ 	.short	0x010a
        /*064a*/ 	.byte	0x15
	.zero		1


	//   ....[84]....
        /*064c*/ 	.word	0x00005040
        /*0650*/ 	.word	0x000000ff
        /*0654*/ 	.word	0x00000068
        /*0658*/ 	.short	0x010a
        /*065a*/ 	.byte	0x15
	.zero		1


	//   ....[85]....
        /*065c*/ 	.word	0x00005060
        /*0660*/ 	.word	0x000000ff
        /*0664*/ 	.word	0x00000070
        /*0668*/ 	.short	0x010a
        /*066a*/ 	.byte	0x15
	.zero		1


	//   ....[86]....
        /*066c*/ 	.word	0x000050a0
        /*0670*/ 	.word	0x00000000
        /*0674*/ 	.word	0x00000078
        /*0678*/ 	.short	0x010a
        /*067a*/ 	.byte	0xff
	.zero		1


	//   ....[87]....
        /*067c*/ 	.word	0x000053e0
        /*0680*/ 	.word	0x00000003
        /*0684*/ 	.word	0x00000090
        /*0688*/ 	.short	0x010a
        /*068a*/ 	.byte	0xff
	.zero		1


	//   ....[88]....
        /*068c*/ 	.word	0x00005560
        /*0690*/ 	.word	0x00000000
        /*0694*/ 	.word	0x00000000
        /*0698*/ 	.short	0x0101
        /*069a*/ 	.byte	0xff
	.zero		1


	//   ....[89]....
        /*069c*/ 	.word	0x00006100
        /*06a0*/ 	.word	0x000000ff
        /*06a4*/ 	.word	0x00000040
        /*06a8*/ 	.short	0x010a
        /*06aa*/ 	.byte	0x2c
	.zero		1


	//   ....[90]....
        /*06ac*/ 	.word	0x00006170
        /*06b0*/ 	.word	0x00000062
        /*06b4*/ 	.word	0x000000b0
        /*06b8*/ 	.short	0x010a
        /*06ba*/ 	.byte	0xff
	.zero		1


	//   ....[91]....
        /*06bc*/ 	.word	0x00006290
        /*06c0*/ 	.word	0x000000ff
        /*06c4*/ 	.word	0x00000040
        /*06c8*/ 	.short	0x010a
        /*06ca*/ 	.byte	0x2c
	.zero		1


	//   ....[92]....
        /*06cc*/ 	.word	0x00006390
        /*06d0*/ 	.word	0x00000062
        /*06d4*/ 	.word	0x000000b0
        /*06d8*/ 	.short	0x010a
        /*06da*/ 	.byte	0xff
	.zero		1


	//   ....[93]....
        /*06dc*/ 	.word	0x00006e90
        /*06e0*/ 	.word	0x00000000
        /*06e4*/ 	.word	0x00000000
        /*06e8*/ 	.short	0x0101
        /*06ea*/ 	.byte	0xff
	.zero		1


	//   ....[94]....
        /*06ec*/ 	.word	0x00006ea0
        /*06f0*/ 	.word	0x00000003
        /*06f4*/ 	.word	0x00000040
        /*06f8*/ 	.short	0x010a
        /*06fa*/ 	.byte	0xff
	.zero		1


	//   ....[95]....
        /*06fc*/ 	.word	0x00006f70
        /*0700*/ 	.word	0x00000003
        /*0704*/ 	.word	0x00000040
        /*0708*/ 	.short	0x010a
        /*070a*/ 	.byte	0xff
	.zero		1


	//   ....[96]....
        /*070c*/ 	.word	0x00007b00
        /*0710*/ 	.word	0x00000066
        /*0714*/ 	.word	0x00000000
        /*0718*/ 	.short	0x0101
        /*071a*/ 	.byte	0xff
	.zero		1


	//   ....[97]....
        /*071c*/ 	.word	0x00007b20
        /*0720*/ 	.word	0x0000003f
        /*0724*/ 	.word	0x00000040
        /*0728*/ 	.short	0x010a
        /*072a*/ 	.byte	0xff
	.zero		1


	//   ....[98]....
        /*072c*/ 	.word	0x00007be0
        /*0730*/ 	.word	0x0000003f
        /*0734*/ 	.word	0x00000040
        /*0738*/ 	.short	0x010a
        /*073a*/ 	.byte	0xff
	.zero		1


	//   ....[99]....
        /*073c*/ 	.word	0x00008760
        /*0740*/ 	.word	0x00000066
        /*0744*/ 	.word	0x00000000
        /*0748*/ 	.short	0x0101
        /*074a*/ 	.byte	0xff
	.zero		1


	//   ....[100]....
        /*074c*/ 	.word	0x00008780
        /*0750*/ 	.word	0x0000006c
        /*0754*/ 	.word	0x00000040
        /*0758*/ 	.short	0x010a
        /*075a*/ 	.byte	0xff
	.zero		1


	//   ....[101]....
        /*075c*/ 	.word	0x00008840
        /*0760*/ 	.word	0x0000006c
        /*0764*/ 	.word	0x00000040
        /*0768*/ 	.short	0x010a
        /*076a*/ 	.byte	0xff
	.zero		1


	//   ....[102]....
        /*076c*/ 	.word	0x00008c80
        /*0770*/ 	.word	0x000000ff
        /*0774*/ 	.word	0x00000000
        /*0778*/ 	.short	0x0101
        /*077a*/ 	.byte	0x04
	.zero		1


	//   ....[103]....
        /*077c*/ 	.word	0x00009430
        /*0780*/ 	.word	0x00000002
        /*0784*/ 	.word	0x00000000
        /*0788*/ 	.short	0x0101
        /*078a*/ 	.byte	0xff
	.zero		1


	//   ....[104]....
        /*078c*/ 	.word	0x000096e0
        /*0790*/ 	.word	0x000000ff
        /*0794*/ 	.word	0x00000000
        /*0798*/ 	.short	0x0101
        /*079a*/ 	.byte	0x04
	.zero		1


	//   ....[105]....
        /*079c*/ 	.word	0x00009700
        /*07a0*/ 	.word	0x00000000
        /*07a4*/ 	.word	0x00000100
        /*07a8*/ 	.short	0x010a
        /*07aa*/ 	.byte	0xff
	.zero		1


	//   ....[106]....
        /*07ac*/ 	.word	0x00009760
        /*07b0*/ 	.word	0x00000000
        /*07b4*/ 	.word	0x00000020
        /*07b8*/ 	.short	0x010a
        /*07ba*/ 	.byte	0xff
	.zero		1


	//   ....[107]....
        /*07bc*/ 	.word	0x000097c0
        /*07c0*/ 	.word	0x00000000
        /*07c4*/ 	.word	0x00000020
        /*07c8*/ 	.short	0x010a
        /*07ca*/ 	.byte	0xff
	.zero		1


	//   ....[108]....
        /*07cc*/ 	.word	0x00009810
        /*07d0*/ 	.word	0x00000003
        /*07d4*/ 	.word	0x00000090
        /*07d8*/ 	.short	0x010a
        /*07da*/ 	.byte	0xff
	.zero		1


	//   ....[109]....
        /*07dc*/ 	.word	0x00009870
        /*07e0*/ 	.word	0x00000000
        /*07e4*/ 	.word	0x00000000
        /*07e8*/ 	.short	0x010a
        /*07ea*/ 	.byte	0xff
	.zero		1


	//   ....[110]....
        /*07ec*/ 	.word	0x000098d0
        /*07f0*/ 	.word	0x00000000
        /*07f4*/ 	.word	0x00000000
        /*07f8*/ 	.short	0x010a
        /*07fa*/ 	.byte	0xff
	.zero		1


	//   ....[111]....
        /*07fc*/ 	.word	0x00009930
        /*0800*/ 	.word	0x00000000
        /*0804*/ 	.word	0x00000000
        /*0808*/ 	.short	0x010a
        /*080a*/ 	.byte	0xff
	.zero		1


	//   ....[112]....
        /*080c*/ 	.word	0x00009980
        /*0810*/ 	.word	0x00000002
        /*0814*/ 	.word	0x000000f0
        /*0818*/ 	.short	0x010a
        /*081a*/ 	.byte	0xff
	.zero		1


	//   ....[113]....
        /*081c*/ 	.word	0x000099e0
        /*0820*/ 	.word	0x00000002
        /*0824*/ 	.word	0x000000a0
        /*0828*/ 	.short	0x010a
        /*082a*/ 	.byte	0xff
	.zero		1


	//   ....[114]....
        /*082c*/ 	.word	0x00009a30
        /*0830*/ 	.word	0x00000002
        /*0834*/ 	.word	0x00000090
        /*0838*/ 	.short	0x010a
        /*083a*/ 	.byte	0xff
	.zero		1


	//   ....[115]....
        /*083c*/ 	.word	0x00009a90
        /*0840*/ 	.word	0x00000000
        /*0844*/ 	.word	0x000000a0
        /*0848*/ 	.short	0x010a
        /*084a*/ 	.byte	0xff
	.zero		1


	//   ....[116]....
        /*084c*/ 	.word	0x00009ae0
        /*0850*/ 	.word	0x00000000
        /*0854*/ 	.word	0x00000090
        /*0858*/ 	.short	0x010a
        /*085a*/ 	.byte	0xff
	.zero		1


	//   ....[117]....
        /*085c*/ 	.word	0x00009b40
        /*0860*/ 	.word	0x00000003
        /*0864*/ 	.word	0x000000d0
        /*0868*/ 	.short	0x010a
        /*086a*/ 	.byte	0xff
	.zero		1


	//   ....[118]....
        /*086c*/ 	.word	0x00009ba0
        /*0870*/ 	.word	0x00000000
        /*0874*/ 	.word	0x00000000
        /*0878*/ 	.short	0x010a
        /*087a*/ 	.byte	0xff
	.zero		1


	//   ....[119]....
        /*087c*/ 	.word	0x00009c00
        /*0880*/ 	.word	0x00000000
        /*0884*/ 	.word	0x00000000
        /*0888*/ 	.short	0x010a
        /*088a*/ 	.byte	0xff
	.zero		1


	//   ....[120]....
        /*088c*/ 	.word	0x00009c60
        /*0890*/ 	.word	0x00000000
        /*0894*/ 	.word	0x00000000
        /*0898*/ 	.short	0x010a
        /*089a*/ 	.byte	0xff
	.zero		1


	//   ....[121]....
        /*089c*/ 	.word	0x00009cc0
        /*08a0*/ 	.word	0x00000000
        /*08a4*/ 	.word	0x00000000
        /*08a8*/ 	.short	0x010a
        /*08aa*/ 	.byte	0xff
	.zero		1


	//   ....[122]....
        /*08ac*/ 	.word	0x00009d20
        /*08b0*/ 	.word	0x00000000
        /*08b4*/ 	.word	0x00000000
        /*08b8*/ 	.short	0x010a
        /*08ba*/ 	.byte	0xff
	.zero		1


	//   ....[123]....
        /*08bc*/ 	.word	0x00009d70
        /*08c0*/ 	.word	0x00000008
        /*08c4*/ 	.word	0x00000090
        /*08c8*/ 	.short	0x010a
        /*08ca*/ 	.byte	0xff
	.zero		1


	//   ....[124]....
        /*08cc*/ 	.word	0x00009dd0
        /*08d0*/ 	.word	0x00000000
        /*08d4*/ 	.word	0x00000088
        /*08d8*/ 	.short	0x010a
        /*08da*/ 	.byte	0xff
	.zero		1


	//   ....[125]....
        /*08dc*/ 	.word	0x00009e30
        /*08e0*/ 	.word	0x00000005
        /*08e4*/ 	.word	0x00000060
        /*08e8*/ 	.short	0x010a
        /*08ea*/ 	.byte	0xff
	.zero		1


	//   ....[126]....
        /*08ec*/ 	.word	0x00009e90
        /*08f0*/ 	.word	0x00000005
        /*08f4*/ 	.word	0x00000068
        /*08f8*/ 	.short	0x010a
        /*08fa*/ 	.byte	0xff
	.zero		1


	//   ....[127]....
        /*08fc*/ 	.word	0x00009ef0
        /*0900*/ 	.word	0x00000005
        /*0904*/ 	.word	0x00000070
        /*0908*/ 	.short	0x010a
        /*090a*/ 	.byte	0xff
	.zero		1


	//   ....[128]....
        /*090c*/ 	.word	0x00009f50
        /*0910*/ 	.word	0x00000005
        /*0914*/ 	.word	0x00000078
        /*0918*/ 	.short	0x010a
        /*091a*/ 	.byte	0xff
	.zero		1


	//   ....[129]....
        /*091c*/ 	.word	0x00009fb0
        /*0920*/ 	.word	0x00000000
        /*0924*/ 	.word	0x00000060
        /*0928*/ 	.short	0x010a
        /*092a*/ 	.byte	0xff
	.zero		1


	//   ....[130]....
        /*092c*/ 	.word	0x0000a010
        /*0930*/ 	.word	0x00000000
        /*0934*/ 	.word	0x00000068
        /*0938*/ 	.short	0x010a
        /*093a*/ 	.byte	0xff
	.zero		1


	//   ....[131]....
        /*093c*/ 	.word	0x0000a070
        /*0940*/ 	.word	0x00000000
        /*0944*/ 	.word	0x00000070
        /*0948*/ 	.short	0x010a
        /*094a*/ 	.byte	0xff
	.zero		1


	//   ....[132]....
        /*094c*/ 	.word	0x0000a0c0
        /*0950*/ 	.word	0x00000003
        /*0954*/ 	.word	0x00000090
        /*0958*/ 	.short	0x010a
        /*095a*/ 	.byte	0xff
	.zero		1


	//   ....[133]....
        /*095c*/ 	.word	0x0000a120
        /*0960*/ 	.word	0x00000000
        /*0964*/ 	.word	0x00000040
        /*0968*/ 	.short	0x010a
        /*096a*/ 	.byte	0xff
	.zero		1


	//   ....[134]....
        /*096c*/ 	.word	0x0000a170
        /*0970*/ 	.word	0x00000062
        /*0974*/ 	.word	0x000000b0
        /*0978*/ 	.short	0x010a
        /*097a*/ 	.byte	0xff
	.zero		1


	//   ....[135]....
        /*097c*/ 	.word	0x0000a1c0
        /*0980*/ 	.word	0x00000003
        /*0984*/ 	.word	0x00000040
        /*0988*/ 	.short	0x010a
        /*098a*/ 	.byte	0xff
	.zero		1


	//   ....[136]....
        /*098c*/ 	.word	0x0000a210
        /*0990*/ 	.word	0x0000003f
        /*0994*/ 	.word	0x00000040
        /*0998*/ 	.short	0x010a
        /*099a*/ 	.byte	0xff
	.zero		1


	//   ....[137]....
        /*099c*/ 	.word	0x0000a260
        /*09a0*/ 	.word	0x0000006c
        /*09a4*/ 	.word	0x00000040
        /*09a8*/ 	.short	0x010a
        /*09aa*/ 	.byte	0xff
	.zero		1


	//----- nvinfo : EIATTR_NUM_MBARRIERS
	.align		4
.L_47:
        /*09ac*/ 	.byte	0x03, 0x38
        /*09ae*/ 	.short	0x0022


	//----- nvinfo : EIATTR_EXIT_INSTR_OFFSETS
	.align		4
        /*09b0*/ 	.byte	0x04, 0x1c
        /*09b2*/ 	.short	(.L_49 - .L_48)


	//   ....[0]....
.L_48:
        /*09b4*/ 	.word	0x000029b0


	//   ....[1]....
        /*09b8*/ 	.word	0x00002ec0


	//   ....[2]....
        /*09bc*/ 	.word	0x00002f20


	//   ....[3]....
        /*09c0*/ 	.word	0x00003ea0


	//   ....[4]....
        /*09c4*/ 	.word	0x000050d0


	//   ....[5]....
        /*09c8*/ 	.word	0x00005110


	//   ....[6]....
        /*09cc*/ 	.word	0x000095c0


	//   ....[7]....
        /*09d0*/ 	.word	0x00009640


	//   ....[8]....
        /*09d4*/ 	.word	0x00009670


	//   ....[9]....
        /*09d8*/ 	.word	0x000096f0


	//----- nvinfo : EIATTR_MAX_THREADS
	.align		4
.L_49:
        /*09dc*/ 	.byte	0x04, 0x05
        /*09de*/ 	.short	(.L_51 - .L_50)
.L_50:
        /*09e0*/ 	.word	0x00000100
        /*09e4*/ 	.word	0x00000001
        /*09e8*/ 	.word	0x00000001


	//----- nvinfo : EIATTR_CRS_STACK_SIZE
	.align		4
.L_51:
        /*09ec*/ 	.byte	0x04, 0x1e
        /*09ee*/ 	.short	(.L_53 - .L_52)
.L_52:
        /*09f0*/ 	.word	0x00000000


	//----- nvinfo : EIATTR_CBANK_PARAM_SIZE
	.align		4
.L_53:
        /*09f4*/ 	.byte	0x03, 0x19
        /*09f6*/ 	.short	0x0800


	//----- nvinfo : EIATTR_PARAM_CBANK
	.align		4
        /*09f8*/ 	.byte	0x04, 0x0a
        /*09fa*/ 	.short	(.L_55 - .L_54)
	.align		4
.L_54:
        /*09fc*/ 	.word	index@(.nv.constant0._ZN7cutlass13device_kernelINS_4gemm6kernel13GemmUniversalIN4cute5tupleIJiiiiEEENS1_10collective13CollectiveMmaINS1_35MainloopSm100TmaUmmaWarpSpecializedILi4ELi2ELi4ENS5_IJNS4_1CILi4EEENSA_ILi1EEESC_EEEEENS5_IJNSA_ILi64EEENSA_ILi256EEESF_EEENS_10bfloat16_tENS5_IJlSC_lEEESI_SJ_NS4_8TiledMMAINS4_8MMA_AtomIJNS4_20SM100_MMA_F16BF16_SSISI_SI_fLi64ELi256ELNS4_4UMMA5MajorE0ELSO_0ELNSN_7ScaleInE0ELSP_0EEEEEENS4_6LayoutINS5_IJSC_SC_SC_EEENS5_IJNSA_ILi0EEESU_SU_EEEEENS5_IJNS4_10UnderscoreESX_SX_EEEEENS4_13SM90_TMA_LOADENS4_14ComposedLayoutINS4_7SwizzleILi3ELi4ELi3EEENS4_18smem_ptr_flag_bitsILi16EEENSS_INS5_IJNSA_ILi8EEESF_EEENS5_IJSF_SC_EEEEEEEvNS4_8identityENS4_23SM90_TMA_LOAD_MULTICASTES1A_vS1B_EENS_8epilogue10collective18CollectiveEpilogueINS1E_23Sm100TmaWarpSpecializedILi4ELi2ELi32ELb1ELb0EEEJSH_NS5_IJNSS_ISF_SC_EES1J_EEESI_SJ_SI_SJ_NS1E_6fusion15FusionCallbacksIS1I_NS1L_17LinearCombinationISI_fSI_fLNS_15FloatRoundStyleE2EEESH_S1K_JEEENS4_5SM1004TMEM4LOAD26SM100_TMEM_LOAD_16dp256b8xES10_S1A_NS4_17SM75_U32x4_LDSM_NENS4_14SM90_TMA_STOREES1A_NS4_17SM90_U32x4_STSM_NENS4_39AutoVectorizingCopyWithAssumedAlignmentILi128EEEEEEvvEEEEvNT_6ParamsE)
        /*0a00*/ 	.short	0x0380
        /*0a02*/ 	.short	0x0800


	//----- nvinfo : EIATTR_SW_WAR
	.align		4
.L_55:
        /*0a04*/ 	.byte	0x04, 0x36
        /*0a06*/ 	.short	(.L_57 - .L_56)
.L_56:
        /*0a08*/ 	.word	0x00000008
.L_57:


//--------------------- .nv.callgraph             --------------------------
	.section	.nv.callgraph,"",@"SHT_CUDA_CALLGRAPH"
	.align	4
	.sectionentsize	8
	.align		4
        /*0000*/ 	.word	0x00000000
	.align		4
        /*0004*/ 	.word	0xffffffff
	.align		4
        /*0008*/ 	.word	index@(_ZN7cutlass13device_kernelINS_4gemm6kernel13GemmUniversalIN4cute5tupleIJiiiiEEENS1_10collective13CollectiveMmaINS1_35MainloopSm100TmaUmmaWarpSpecializedILi4ELi2ELi4ENS5_IJNS4_1CILi4EEENSA_ILi1EEESC_EEEEENS5_IJNSA_ILi64EEENSA_ILi256EEESF_EEENS_10bfloat16_tENS5_IJlSC_lEEESI_SJ_NS4_8TiledMMAINS4_8MMA_AtomIJNS4_20SM100_MMA_F16BF16_SSISI_SI_fLi64ELi256ELNS4_4UMMA5MajorE0ELSO_0ELNSN_7ScaleInE0ELSP_0EEEEEENS4_6LayoutINS5_IJSC_SC_SC_EEENS5_IJNSA_ILi0EEESU_SU_EEEEENS5_IJNS4_10UnderscoreESX_SX_EEEEENS4_13SM90_TMA_LOADENS4_14ComposedLayoutINS4_7SwizzleILi3ELi4ELi3EEENS4_18smem_ptr_flag_bitsILi16EEENSS_INS5_IJNSA_ILi8EEESF_EEENS5_IJSF_SC_EEEEEEEvNS4_8identityENS4_23SM90_TMA_LOAD_MULTICASTES1A_vS1B_EENS_8epilogue10collective18CollectiveEpilogueINS1E_23Sm100TmaWarpSpecializedILi4ELi2ELi32ELb1ELb0EEEJSH_NS5_IJNSS_ISF_SC_EES1J_EEESI_SJ_SI_SJ_NS1E_6fusion15FusionCallbacksIS1I_NS1L_17LinearCombinationISI_fSI_fLNS_15FloatRoundStyleE2EEESH_S1K_JEEENS4_5SM1004TMEM4LOAD26SM100_TMEM_LOAD_16dp256b8xES10_S1A_NS4_17SM75_U32x4_LDSM_NENS4_14SM90_TMA_STOREES1A_NS4_17SM90_U32x4_STSM_NENS4_39AutoVectorizingCopyWithAssumedAlignmentILi128EEEEEEvvEEEEvNT_6ParamsE)
	.align		4
        /*000c*/ 	.word	index@(__assertfail)
	.align		4
        /*0010*/ 	.word	0x00000000
	.align		4
        /*0014*/ 	.word	0xfffffffe
	.align		4
        /*0018*/ 	.word	0x00000000
	.align		4
        /*001c*/ 	.word	0xfffffffd
	.align		4
        /*0020*/ 	.word	0x00000000
	.align		4
        /*0024*/ 	.word	0xfffffffc


//--------------------- .nv.constant4             --------------------------
	.section	.nv.constant4,"a",@progbits
	.align	8
	.align		8
.nv.constant4:
        /*0000*/ 	.dword	__assertfail
	.align		8
        /*0008*/ 	.dword	__unnamed_1
	.align		8
        /*0010*/ 	.dword	__unnamed_2
	.align		8
        /*0018*/ 	.dword	_ZN40_INTERNAL_11dcf1f3_4_k_cu_cd9b1096_222084cuda3std3__45__cpo5beginE
	.align		8
        /*0020*/ 	.dword	_ZN40_INTERNAL_11dcf1f3_4_k_cu_cd9b1096_222084cuda3std3__45__cpo3endE
	.align		8
        /*0028*/ 	.dword	_ZN40_INTERNAL_11dcf1f3_4_k_cu_cd9b1096_222084cuda3std3__45__cpo6cbeginE
	.align		8
        /*0030*/ 	.dword	_ZN40_INTERNAL_11dcf1f3_4_k_cu_cd9b1096_222084cuda3std3__45__cpo4cendE
	.align		8
        /*0038*/ 	.dword	_ZN40_INTERNAL_11dcf1f3_4_k_cu_cd9b1096_222084cuda3std3__442_GLOBAL__N__11dcf1f3_4_k_cu_cd9b1096_222086ignoreE
	.align		8
        /*0040*/ 	.dword	_ZN40_INTERNAL_11dcf1f3_4_k_cu_cd9b1096_222084cuda3std3__419piecewise_constructE
	.align		8
        /*0048*/ 	.dword	_ZN40_INTERNAL_11dcf1f3_4_k_cu_cd9b1096_222084cuda3std3__48in_placeE
	.align		8
        /*0050*/ 	.dword	_ZN40_INTERNAL_11dcf1f3_4_k_cu_cd9b1096_222084cuda3std6ranges3__45__cpo4swapE
	.align		8
        /*0058*/ 	.dword	_ZN40_INTERNAL_11dcf1f3_4_k_cu_cd9b1096_222084cuda3std6ranges3__45__cpo9iter_moveE
	.align		8
        /*0060*/ 	.dword	_ZN40_INTERNAL_11dcf1f3_4_k_cu_cd9b1096_222084cute7productE
	.align		8
        /*0068*/ 	.dword	_ZN40_INTERNAL_11dcf1f3_4_k_cu_cd9b1096_222084cute1_E
	.align		8
        /*0070*/ 	.dword	$str$25
	.align		8
        /*0078*/ 	.dword	$str$26
	.align		8
        /*0080*/ 	.dword	$str$27
	.align		8
        /*0088*/ 	.dword	$str$28


//--------------------- .text._ZN7cutlass13device_kernelINS_4gemm6kernel13GemmUniversalIN4cute5tupleIJiiiiEEENS1_10collective13CollectiveMmaINS1_35MainloopSm100TmaUmmaWarpSpecializedILi4ELi2ELi4ENS5_IJNS4_1CILi4EEENSA_ILi1EEESC_EEEEENS5_IJNSA_ILi64EEENSA_ILi256EEESF_EEENS_10bfloat16_tENS5_IJlSC_lEEESI_SJ_NS4_8TiledMMAINS4_8MMA_AtomIJNS4_20SM100_MMA_F16BF16_SSISI_SI_fLi64ELi256ELNS4_4UMMA5MajorE0ELSO_0ELNSN_7ScaleInE0ELSP_0EEEEEENS4_6LayoutINS5_IJSC_SC_SC_EEENS5_IJNSA_ILi0EEESU_SU_EEEEENS5_IJNS4_10UnderscoreESX_SX_EEEEENS4_13SM90_TMA_LOADENS4_14ComposedLayoutINS4_7SwizzleILi3ELi4ELi3EEENS4_18smem_ptr_flag_bitsILi16EEENSS_INS5_IJNSA_ILi8EEESF_EEENS5_IJSF_SC_EEEEEEEvNS4_8identityENS4_23SM90_TMA_LOAD_MULTICASTES1A_vS1B_EENS_8epilogue10collective18CollectiveEpilogueINS1E_23Sm100TmaWarpSpecializedILi4ELi2ELi32ELb1ELb0EEEJSH_NS5_IJNSS_ISF_SC_EES1J_EEESI_SJ_SI_SJ_NS1E_6fusion15FusionCallbacksIS1I_NS1L_17LinearCombinationISI_fSI_fLNS_15FloatRoundStyleE2EEESH_S1K_JEEENS4_5SM1004TMEM4LOAD26SM100_TMEM_LOAD_16dp256b8xES10_S1A_NS4_17SM75_U32x4_LDSM_NENS4_14SM90_TMA_STOREES1A_NS4_17SM90_U32x4_STSM_NENS4_39AutoVectorizingCopyWithAssumedAlignmentILi128EEEEEEvvEEEEvNT_6ParamsE --------------------------
	.section	.text._ZN7cutlass13device_kernelINS_4gemm6kernel13GemmUniversalIN4cute5tupleIJiiiiEEENS1_10collective13CollectiveMmaINS1_35MainloopSm100TmaUmmaWarpSpecializedILi4ELi2ELi4ENS5_IJNS4_1CILi4EEENSA_ILi1EEESC_EEEEENS5_IJNSA_ILi64EEENSA_ILi256EEESF_EEENS_10bfloat16_tENS5_IJlSC_lEEESI_SJ_NS4_8TiledMMAINS4_8MMA_AtomIJNS4_20SM100_MMA_F16BF16_SSISI_SI_fLi64ELi256ELNS4_4UMMA5MajorE0ELSO_0ELNSN_7ScaleInE0ELSP_0EEEEEENS4_6LayoutINS5_IJSC_SC_SC_EEENS5_IJNSA_ILi0EEESU_SU_EEEEENS5_IJNS4_10UnderscoreESX_SX_EEEEENS4_13SM90_TMA_LOADENS4_14ComposedLayoutINS4_7SwizzleILi3ELi4ELi3EEENS4_18smem_ptr_flag_bitsILi16EEENSS_INS5_IJNSA_ILi8EEESF_EEENS5_IJSF_SC_EEEEEEEvNS4_8identityENS4_23SM90_TMA_LOAD_MULTICASTES1A_vS1B_EENS_8epilogue10collective18CollectiveEpilogueINS1E_23Sm100TmaWarpSpecializedILi4ELi2ELi32ELb1ELb0EEEJSH_NS5_IJNSS_ISF_SC_EES1J_EEESI_SJ_SI_SJ_NS1E_6fusion15FusionCallbacksIS1I_NS1L_17LinearCombinationISI_fSI_fLNS_15FloatRoundStyleE2EEESH_S1K_JEEENS4_5SM1004TMEM4LOAD26SM100_TMEM_LOAD_16dp256b8xES10_S1A_NS4_17SM75_U32x4_LDSM_NENS4_14SM90_TMA_STOREES1A_NS4_17SM90_U32x4_STSM_NENS4_39AutoVectorizingCopyWithAssumedAlignmentILi128EEEEEEvvEEEEvNT_6ParamsE,"ax",@progbits
	.align	128
.text._ZN7cutlass13device_kernelINS_4gemm6kernel13GemmUniversalIN4cute5tupleIJiiiiEEENS1_10collective13CollectiveMmaINS1_35MainloopSm100TmaUmmaWarpSpecializedILi4ELi2ELi4ENS5_IJNS4_1CILi4EEENSA_ILi1EEESC_EEEEENS5_IJNSA_ILi64EEENSA_ILi256EEESF_EEENS_10bfloat16_tENS5_IJlSC_lEEESI_SJ_NS4_8TiledMMAINS4_8MMA_AtomIJNS4_20SM100_MMA_F16BF16_SSISI_SI_fLi64ELi256ELNS4_4UMMA5MajorE0ELSO_0ELNSN_7ScaleInE0ELSP_0EEEEEENS4_6LayoutINS5_IJSC_SC_SC_EEENS5_IJNSA_ILi0EEESU_SU_EEEEENS5_IJNS4_10UnderscoreESX_SX_EEEEENS4_13SM90_TMA_LOADENS4_14ComposedLayoutINS4_7SwizzleILi3ELi4ELi3EEENS4_18smem_ptr_flag_bitsILi16EEENSS_INS5_IJNSA_ILi8EEESF_EEENS5_IJSF_SC_EEEEEEEvNS4_8identityENS4_23SM90_TMA_LOAD_MULTICASTES1A_vS1B_EENS_8epilogue10collective18CollectiveEpilogueINS1E_23Sm100TmaWarpSpecializedILi4ELi2ELi32ELb1ELb0EEEJSH_NS5_IJNSS_ISF_SC_EES1J_EEESI_SJ_SI_SJ_NS1E_6fusion15FusionCallbacksIS1I_NS1L_17LinearCombinationISI_fSI_fLNS_15FloatRoundStyleE2EEESH_S1K_JEEENS4_5SM1004TMEM4LOAD26SM100_TMEM_LOAD_16dp256b8xES10_S1A_NS4_17SM75_U32x4_LDSM_NENS4_14SM90_TMA_STOREES1A_NS4_17SM90_U32x4_STSM_NENS4_39AutoVectorizingCopyWithAssumedAlignmentILi128EEEEEEvvEEEEvNT_6ParamsE:
        .type           _ZN7cutlass13device_kernelINS_4gemm6kernel13GemmUniversalIN4cute5tupleIJiiiiEEENS1_10collective13CollectiveMmaINS1_35MainloopSm100TmaUmmaWarpSpecializedILi4ELi2ELi4ENS5_IJNS4_1CILi4EEENSA_ILi1EEESC_EEEEENS5_IJNSA_ILi64EEENSA_ILi256EEESF_EEENS_10bfloat16_tENS5_IJlSC_lEEESI_SJ_NS4_8TiledMMAINS4_8MMA_AtomIJNS4_20SM100_MMA_F16BF16_SSISI_SI_fLi64ELi256ELNS4_4UMMA5MajorE0ELSO_0ELNSN_7ScaleInE0ELSP_0EEEEEENS4_6LayoutINS5_IJSC_SC_SC_EEENS5_IJNSA_ILi0EEESU_SU_EEEEENS5_IJNS4_10UnderscoreESX_SX_EEEEENS4_13SM90_TMA_LOADENS4_14ComposedLayoutINS4_7SwizzleILi3ELi4ELi3EEENS4_18smem_ptr_flag_bitsILi16EEENSS_INS5_IJNSA_ILi8EEESF_EEENS5_IJSF_SC_EEEEEEEvNS4_8identityENS4_23SM90_TMA_LOAD_MULTICASTES1A_vS1B_EENS_8epilogue10collective18CollectiveEpilogueINS1E_23Sm100TmaWarpSpecializedILi4ELi2ELi32ELb1ELb0EEEJSH_NS5_IJNSS_ISF_SC_EES1J_EEESI_SJ_SI_SJ_NS1E_6fusion15FusionCallbacksIS1I_NS1L_17LinearCombinationISI_fSI_fLNS_15FloatRoundStyleE2EEESH_S1K_JEEENS4_5SM1004TMEM4LOAD26SM100_TMEM_LOAD_16dp256b8xES10_S1A_NS4_17SM75_U32x4_LDSM_NENS4_14SM90_TMA_STOREES1A_NS4_17SM90_U32x4_STSM_NENS4_39AutoVectorizingCopyWithAssumedAlignmentILi128EEEEEEvvEEEEvNT_6ParamsE,@function
        .size           _ZN7cutlass13device_kernelINS_4gemm6kernel13GemmUniversalIN4cute5tupleIJiiiiEEENS1_10collective13CollectiveMmaINS1_35MainloopSm100TmaUmmaWarpSpecializedILi4ELi2ELi4ENS5_IJNS4_1CILi4EEENSA_ILi1EEESC_EEEEENS5_IJNSA_ILi64EEENSA_ILi256EEESF_EEENS_10bfloat16_tENS5_IJlSC_lEEESI_SJ_NS4_8TiledMMAINS4_8MMA_AtomIJNS4_20SM100_MMA_F16BF16_SSISI_SI_fLi64ELi256ELNS4_4UMMA5MajorE0ELSO_0ELNSN_7ScaleInE0ELSP_0EEEEEENS4_6LayoutINS5_IJSC_SC_SC_EEENS5_IJNSA_ILi0EEESU_SU_EEEEENS5_IJNS4_10UnderscoreESX_SX_EEEEENS4_13SM90_TMA_LOADENS4_14ComposedLayoutINS4_7SwizzleILi3ELi4ELi3EEENS4_18smem_ptr_flag_bitsILi16EEENSS_INS5_IJNSA_ILi8EEESF_EEENS5_IJSF_SC_EEEEEEEvNS4_8identityENS4_23SM90_TMA_LOAD_MULTICASTES1A_vS1B_EENS_8epilogue10collective18CollectiveEpilogueINS1E_23Sm100TmaWarpSpecializedILi4ELi2ELi32ELb1ELb0EEEJSH_NS5_IJNSS_ISF_SC_EES1J_EEESI_SJ_SI_SJ_NS1E_6fusion15FusionCallbacksIS1I_NS1L_17LinearCombinationISI_fSI_fLNS_15FloatRoundStyleE2EEESH_S1K_JEEENS4_5SM1004TMEM4LOAD26SM100_TMEM_LOAD_16dp256b8xES10_S1A_NS4_17SM75_U32x4_LDSM_NENS4_14SM90_TMA_STOREES1A_NS4_17SM90_U32x4_STSM_NENS4_39AutoVectorizingCopyWithAssumedAlignmentILi128EEEEEEvvEEEEvNT_6ParamsE,(.L_x_183 - _ZN7cutlass13device_kernelINS_4gemm6kernel13GemmUniversalIN4cute5tupleIJiiiiEEENS1_10collective13CollectiveMmaINS1_35MainloopSm100TmaUmmaWarpSpecializedILi4ELi2ELi4ENS5_IJNS4_1CILi4EEENSA_ILi1EEESC_EEEEENS5_IJNSA_ILi64EEENSA_ILi256EEESF_EEENS_10bfloat16_tENS5_IJlSC_lEEESI_SJ_NS4_8TiledMMAINS4_8MMA_AtomIJNS4_20SM100_MMA_F16BF16_SSISI_SI_fLi64ELi256ELNS4_4UMMA5MajorE0ELSO_0ELNSN_7ScaleInE0ELSP_0EEEEEENS4_6LayoutINS5_IJSC_SC_SC_EEENS5_IJNSA_ILi0EEESU_SU_EEEEENS5_IJNS4_10UnderscoreESX_SX_EEEEENS4_13SM90_TMA_LOADENS4_14ComposedLayoutINS4_7SwizzleILi3ELi4ELi3EEENS4_18smem_ptr_flag_bitsILi16EEENSS_INS5_IJNSA_ILi8EEESF_EEENS5_IJSF_SC_EEEEEEEvNS4_8identityENS4_23SM90_TMA_LOAD_MULTICASTES1A_vS1B_EENS_8epilogue10collective18CollectiveEpilogueINS1E_23Sm100TmaWarpSpecializedILi4ELi2ELi32ELb1ELb0EEEJSH_NS5_IJNSS_ISF_SC_EES1J_EEESI_SJ_SI_SJ_NS1E_6fusion15FusionCallbacksIS1I_NS1L_17LinearCombinationISI_fSI_fLNS_15FloatRoundStyleE2EEESH_S1K_JEEENS4_5SM1004TMEM4LOAD26SM100_TMEM_LOAD_16dp256b8xES10_S1A_NS4_17SM75_U32x4_LDSM_NENS4_14SM90_TMA_STOREES1A_NS4_17SM90_U32x4_STSM_NENS4_39AutoVectorizingCopyWithAssumedAlignmentILi128EEEEEEvvEEEEvNT_6ParamsE)
        .other          _ZN7cutlass13device_kernelINS_4gemm6kernel13GemmUniversalIN4cute5tupleIJiiiiEEENS1_10collective13CollectiveMmaINS1_35MainloopSm100TmaUmmaWarpSpecializedILi4ELi2ELi4ENS5_IJNS4_1CILi4EEENSA_ILi1EEESC_EEEEENS5_IJNSA_ILi64EEENSA_ILi256EEESF_EEENS_10bfloat16_tENS5_IJlSC_lEEESI_SJ_NS4_8TiledMMAINS4_8MMA_AtomIJNS4_20SM100_MMA_F16BF16_SSISI_SI_fLi64ELi256ELNS4_4UMMA5MajorE0ELSO_0ELNSN_7ScaleInE0ELSP_0EEEEEENS4_6LayoutINS5_IJSC_SC_SC_EEENS5_IJNSA_ILi0EEESU_SU_EEEEENS5_IJNS4_10UnderscoreESX_SX_EEEEENS4_13SM90_TMA_LOADENS4_14ComposedLayoutINS4_7SwizzleILi3ELi4ELi3EEENS4_18smem_ptr_flag_bitsILi16EEENSS_INS5_IJNSA_ILi8EEESF_EEENS5_IJSF_SC_EEEEEEEvNS4_8identityENS4_23SM90_TMA_LOAD_MULTICASTES1A_vS1B_EENS_8epilogue10collective18CollectiveEpilogueINS1E_23Sm100TmaWarpSpecializedILi4ELi2ELi32ELb1ELb0EEEJSH_NS5_IJNSS_ISF_SC_EES1J_EEESI_SJ_SI_SJ_NS1E_6fusion15FusionCallbacksIS1I_NS1L_17LinearCombinationISI_fSI_fLNS_15FloatRoundStyleE2EEESH_S1K_JEEENS4_5SM1004TMEM4LOAD26SM100_TMEM_LOAD_16dp256b8xES10_S1A_NS4_17SM75_U32x4_LDSM_NENS4_14SM90_TMA_STOREES1A_NS4_17SM90_U32x4_STSM_NENS4_39AutoVectorizingCopyWithAssumedAlignmentILi128EEEEEEvvEEEEvNT_6ParamsE,@"STO_CUDA_ENTRY STV_DEFAULT"
_ZN7cutlass13device_kernelINS_4gemm6kernel13GemmUniversalIN4cute5tupleIJiiiiEEENS1_10collective13CollectiveMmaINS1_35MainloopSm100TmaUmmaWarpSpecializedILi4ELi2ELi4ENS5_IJNS4_1CILi4EEENSA_ILi1EEESC_EEEEENS5_IJNSA_ILi64EEENSA_ILi256EEESF_EEENS_10bfloat16_tENS5_IJlSC_lEEESI_SJ_NS4_8TiledMMAINS4_8MMA_AtomIJNS4_20SM100_MMA_F16BF16_SSISI_SI_fLi64ELi256ELNS4_4UMMA5MajorE0ELSO_0ELNSN_7ScaleInE0ELSP_0EEEEEENS4_6LayoutINS5_IJSC_SC_SC_EEENS5_IJNSA_ILi0EEESU_SU_EEEEENS5_IJNS4_10UnderscoreESX_SX_EEEEENS4_13SM90_TMA_LOADENS4_14ComposedLayoutINS4_7SwizzleILi3ELi4ELi3EEENS4_18smem_ptr_flag_bitsILi16EEENSS_INS5_IJNSA_ILi8EEESF_EEENS5_IJSF_SC_EEEEEEEvNS4_8identityENS4_23SM90_TMA_LOAD_MULTICASTES1A_vS1B_EENS_8epilogue10collective18CollectiveEpilogueINS1E_23Sm100TmaWarpSpecializedILi4ELi2ELi32ELb1ELb0EEEJSH_NS5_IJNSS_ISF_SC_EES1J_EEESI_SJ_SI_SJ_NS1E_6fusion15FusionCallbacksIS1I_NS1L_17LinearCombinationISI_fSI_fLNS_15FloatRoundStyleE2EEESH_S1K_JEEENS4_5SM1004TMEM4LOAD26SM100_TMEM_LOAD_16dp256b8xES10_S1A_NS4_17SM75_U32x4_LDSM_NENS4_14SM90_TMA_STOREES1A_NS4_17SM90_U32x4_STSM_NENS4_39AutoVectorizingCopyWithAssumedAlignmentILi128EEEEEEvvEEEEvNT_6ParamsE:
[----:B------:R-:W1:Y:S01]  /*0000*/  LDC R1, c[0x0][0x37c] ;  /* 0x0000df00ff017b82 */ /* 0x000e620000000800 */
[----:B------:R-:W2:Y:S01]  /*0010*/  S2R R94, SR_TID.X ;  /* 0x00000000005e7919 */ /* 0x000ea20000002100 */
[----:B------:R-:W3:Y:S01]  /*0020*/  LDCU.64 UR8, c[0x0][0x890] ;  /* 0x00011200ff0877ac */ /* 0x000ee20008000a00 */
[----:B------:R-:W-:Y:S02]  /*0030*/  PRMT R81, RZ, 0x7610, R81 ;  /* 0x00007610ff517816 */ /* 0x000fe40000000051 */
[----:B------:R-:W-:Y:S01]  /*0040*/  ELECT P3, URZ, PT ;  /* 0x0000000000ff782f */ /* 0x000fe20003860000 */
[----:B---3--:R-:W-:-:S04]  /*0050*/  UISETP.NE.U32.AND UP0, UPT, UR8, URZ, UPT ;  /* 0x000000ff0800728c */ /* 0x008fc8000bf05070 */
[----:B------:R-:W-:Y:S01]  /*0060*/  UISETP.NE.AND.EX UP0, UPT, UR9, URZ, UPT, UP0 ;  /* 0x000000ff0900728c */ /* 0x000fe2000bf05300 */
[----:B--2---:R-:W-:-:S05]  /*0070*/  SHF.R.U32.HI R82, RZ, 0x5, R94 ;  /* 0x00000005ff527819 */ /* 0x004fca000001165e */
[----:B------:R-:W2:Y:S02]  /*0080*/  SHFL.IDX PT, R0, R82, RZ, 0x1f ;  /* 0x00001fff52007589 */ /* 0x000ea400000e0000 */
[----:B--2---:R-:W-:Y:S01]  /*0090*/  R2UR UR18, R0 ;  /* 0x00000000001272ca */ /* 0x004fe200000e0000 */
[----:B-1----:R-:W-:-:S14]  /*00a0*/  BRA.U UP0, `(.L_x_0) ;  /* 0x0000000100307547 */ /* 0x002fdc000b800000 */
[----:B------:R-:W1:Y:S02]  /*00b0*/  LDCU.64 UR4, c[0x0][0x888] ;  /* 0x00011100ff0477ac */ /* 0x000e640008000a00 */
[----:B-1----:R-:W-:-:S04]  /*00c0*/  UISETP.NE.U32.AND UP0, UPT, UR4, URZ, UPT ;  /* 0x000000ff0400728c */ /* 0x002fc8000bf05070 */
[----:B------:R-:W-:-:S09]  /*00d0*/  UISETP.NE.AND.EX UP0, UPT, UR5, URZ, UPT, UP0 ;  /* 0x000000ff0500728c */ /* 0x000fd2000bf05300 */
[----:B------:R-:W-:Y:S05]  /*00e0*/  BRA.U !UP0, `(.L_x_1) ;  /* 0x0000000108147547 */ /* 0x000fea000b800000 */
[----:B------:R-:W1:Y:S01]  /*00f0*/  LDC.64 R2, c[0x0][0x888] ;  /* 0x00022200ff027b82 */ /* 0x000e620000000a00 */
[----:B------:R-:W1:Y:S02]  /*0100*/  LDCU.64 UR4, c[0x0][0x358] ;  /* 0x00006b00ff0477ac */ /* 0x000e640008000a00 */
[----:B-1----:R1:W5:Y:S01]  /*0110*/  LDG.E R41, desc[UR4][R2.64] ;  /* 0x0000000402297981 */ /* 0x002362000c1e1900 */
[----:B------:R-:W-:Y:S01]  /*0120*/  HFMA2 R81, -RZ, RZ, 0, 5.9604644775390625e-08 ;  /* 0x00000001ff517431 */ /* 0x000fe200000001ff */
[----:B------:R-:W-:Y:S05]  /*0130*/  BRA `(.L_x_0) ;  /* 0x00000000000c7947 */ /* 0x000fea0003800000 */
.L_x_1:
[----:B------:R-:W1:Y:S01]  /*0140*/  LDCU UR4, c[0x0][0x880] ;  /* 0x00011000ff0477ac */ /* 0x000e620008000800 */
[----:B------:R-:W-:Y:S01]  /*0150*/  HFMA2 R81, -RZ, RZ, 0, 5.9604644775390625e-08 ;  /* 0x00000001ff517431 */ /* 0x000fe200000001ff */
[----:B-1----:R-:W-:-:S07]  /*0160*/  MOV R41, UR4 ;  /* 0x0000000400297c02 */ /* 0x002fce0008000f00 */
.L_x_0:
[----:B------:R-:W2:Y:S02]  /*0170*/  LDCU.64 UR4, c[0x0][0x8b0] ;  /* 0x00011600ff0477ac */ /* 0x000ea40008000a00 */
[----:B--2---:R-:W-:-:S04]  /*0180*/  UISETP.NE.U32.AND UP0, UPT, UR4, URZ, UPT ;  /* 0x000000ff0400728c */ /* 0x004fc8000bf05070 */
[----:B------:R-:W-:-:S09]  /*0190*/  UISETP.NE.AND.EX UP0, UPT, UR5, URZ, UPT, UP0 ;  /* 0x000000ff0500728c */ /* 0x000fd2000bf05300 */
[----:B------:R-:W-:Y:S05]  /*01a0*/  BRA.U UP0, `(.L_x_2) ;  /* 0x0000000100287547 */ /* 0x000fea000b800000 */
[----:B------:R-:W2:Y:S02]  /*01b0*/  LDCU.64 UR4, c[0x0][0x8a8] ;  /* 0x00011500ff0477ac */ /* 0x000ea40008000a00 */
[----:B--2---:R-:W-:-:S04]  /*01c0*/  UISETP.NE.U32.AND UP0, UPT, UR4, URZ, UPT ;  /* 0x000000ff0400728c */ /* 0x004fc8000bf05070 */
[----:B------:R-:W-:-:S09]  /*01d0*/  UISETP.NE.AND.EX UP0, UPT, UR5, URZ, UPT, UP0 ;  /* 0x000000ff0500728c */ /* 0x000fd2000bf05300 */
[----:B------:R-:W-:Y:S05]  /*01e0*/  BRA.U !UP0, `(.L_x_3) ;  /* 0x0000000108107547 */ /* 0x000fea000b800000 */
[----:B------:R-:W2:Y:S01]  /*01f0*/  LDC.64 R38, c[0x0][0x8a8] ;  /* 0x00022a00ff267b82 */ /* 0x000ea20000000a00 */
[----:B------:R-:W2:Y:S02]  /*0200*/  LDCU.64 UR4, c[0x0][0x358] ;  /* 0x00006b00ff0477ac */ /* 0x000ea40008000a00 */
[----:B--2---:R2:W5:Y:S01]  /*0210*/  LDG.E R38, desc[UR4][R38.64] ;  /* 0x0000000426267981 */ /* 0x004562000c1e1900 */
[----:B------:R-:W-:Y:S05]  /*0220*/  BRA `(.L_x_2) ;  /* 0x0000000000087947 */ /* 0x000fea0003800000 */
.L_x_3:
[----:B------:R-:W2:Y:S02]  /*0230*/  LDCU UR4, c[0x0][0x8a0] ;  /* 0x00011400ff0477ac */ /* 0x000ea40008000800 */
[----:B--2---:R-:W-:Y:S02]  /*0240*/  MOV R38, UR4 ;  /* 0x0000000400267c02 */ /* 0x004fe40008000f00 */
.L_x_2:
[----:B------:R-:W-:Y:S01]  /*0250*/  IMAD.U32 R0, RZ, RZ, UR18 ;  /* 0x00000012ff007e24 */ /* 0x000fe2000f8e00ff */
[----:B------:R-:W-:Y:S04]  /*0260*/  BSSY.RECONVERGENT B0, `(.L_x_4) ;  /* 0x000000c000007945 */ /* 0x000fe80003800200 */
[C---:B------:R-:W-:Y:S02]  /*0270*/  ISETP.NE.OR P1, PT, R0.reuse, 0x1, !P3 ;  /* 0x000000010000780c */ /* 0x040fe40005f25670 */
[----:B------:R-:W-:-:S11]  /*0280*/  ISETP.NE.OR P0, PT, R0, 0x3, !P3 ;  /* 0x000000030000780c */ /* 0x000fd60005f05670 */
[----:B------:R-:W-:Y:S05]  /*0290*/  @P1 BRA `(.L_x_5) ;  /* 0x0000000000201947 */ /* 0x000fea0003800000 */
[----:B------:R-:W3:Y:S02]  /*02a0*/  LDCU.64 UR4, c[0x0][0x348] ;  /* 0x00006900ff0477ac */ /* 0x000ee40008000a00 */
[----:B---3--:R-:W-:Y:S02]  /*02b0*/  UIADD3 UR6, UP1, UPT, UR4, 0x80, URZ ;  /* 0x0000008004067890 */ /* 0x008fe4000ff3e0ff */
[----:B------:R-:W-:Y:S02]  /*02c0*/  UIADD3 UR4, UP0, UPT, UR4, 0x180, URZ ;  /* 0x0000018004047890 */ /* 0x000fe4000ff1e0ff */
[----:B------:R-:W-:Y:S02]  /*02d0*/  UIADD3.X UR7, UPT, UPT, URZ, UR5, URZ, UP1, !UPT ;  /* 0x00000005ff077290 */ /* 0x000fe40008ffe4ff */
[----:B------:R-:W-:-:S07]  /*02e0*/  UIADD3.X UR5, UPT, UPT, URZ, UR5, URZ, UP0, !UPT ;  /* 0x00000005ff057290 */ /* 0x000fce00087fe4ff */
[----:B------:R3:W-:Y:S02]  /*02f0*/  UTMACCTL.PF [UR6] ;  /* 0x00000000060079b9 */ /* 0x0007e40008040000 */
[----:B------:R3:W-:Y:S02]  /*0300*/  UTMACCTL.PF [UR4] ;  /* 0x00000000040079b9 */ /* 0x0007e40008040000 */
[----:B---3--:R-:W-:Y:S01]  /*0310*/  NOP ;  /* 0x0000000000007918 */ /* 0x008fe20000000000 */
.L_x_5:
[----:B------:R-:W-:Y:S05]  /*0320*/  BSYNC.RECONVERGENT B0 ;  /* 0x0000000000007941 */ /* 0x000fea0003800200 */
.L_x_4:
[----:B------:R-:W-:Y:S04]  /*0330*/  BSSY.RECONVERGENT B0, `(.L_x_6) ;  /* 0x000000a000007945 */ /* 0x000fe80003800200 */
        /* <DEDUP_REMOVED lines=9> */
.L_x_7:
[----:B------:R-:W-:Y:S05]  /*03d0*/  BSYNC.RECONVERGENT B0 ;  /* 0x0000000000007941 */ /* 0x000fea0003800200 */
.L_x_6:
[----:B------:R-:W3:Y:S01]  /*03e0*/  LDCU.64 UR4, c[0x0][0x888] ;  /* 0x00011100ff0477ac */ /* 0x000ee20008000a00 */
[----:B------:R-:W-:Y:S02]  /*03f0*/  UISETP.EQ.U32.AND UP2, UPT, UR8, URZ, UPT ;  /* 0x000000ff0800728c */ /* 0x000fe4000bf42070 */
[----:B------:R-:W-:Y:S02]  /*0400*/  UPLOP3.LUT UP3, UPT, UPT, UPT, UPT, 0x80, 0x8 ;  /* 0x000000000008789c */ /* 0x000fe40003f6f070 */
[----:B---3--:R-:W-:-:S04]  /*0410*/  UISETP.NE.U32.AND UP0, UPT, UR4, URZ, UPT ;  /* 0x000000ff0400728c */ /* 0x008fc8000bf05070 */
[----:B------:R-:W-:-:S04]  /*0420*/  UISETP.NE.AND.EX UP1, UPT, UR5, URZ, UPT, UP0 ;  /* 0x000000ff0500728c */ /* 0x000fc8000bf25300 */
[----:B------:R-:W-:-:S04]  /*0430*/  UISETP.EQ.OR.EX UP4, UPT, UR9, URZ, !UP1, UP2 ;  /* 0x000000ff0900728c */ /* 0x000fc8000cf82720 */
[----:B------:R-:W-:-:S06]  /*0440*/  UP2UR UR4, UPR, URZ, 0x10 ;  /* 0x00000010ff047883 */ /* 0x000fcc0008000000 */
[----:B------:R-:W-:Y:S01]  /*0450*/  MOV R85, UR4 ;  /* 0x0000000400557c02 */ /* 0x000fe20008000f00 */
[----:B------:R-:W-:Y:S06]  /*0460*/  BRA.U !UP4, `(.L_x_8) ;  /* 0x000000010c207547 */ /* 0x000fec000b800000 */
[----:B------:R-:W-:Y:S01]  /*0470*/  UISETP.NE.U32.AND UP2, UPT, UR8, URZ, UPT ;  /* 0x000000ff0800728c */ /* 0x000fe2000bf45070 */
[----:B-----5:R-:W-:Y:S01]  /*0480*/  FSETP.NEU.AND P0, PT, R41, RZ, PT ;  /* 0x000000ff2900720b */ /* 0x020fe20003f0d000 */
[----:B------:R-:W-:Y:S02]  /*0490*/  USEL UR4, URZ, 0xffffffff, UP1 ;  /* 0xffffffffff047887 */ /* 0x000fe40008800000 */
[----:B------:R-:W-:-:S10]  /*04a0*/  UISETP.NE.AND.EX UP2, UPT, UR9, URZ, UPT, UP2 ;  /* 0x000000ff0900728c */ /* 0x000fd4000bf45320 */
[----:B------:R-:W-:Y:S01]  /*04b0*/  VOTEU.ANY UP0, P0 ;  /* 0x0000000000ff7886 */ /* 0x000fe20000000100 */
[----:B------:R-:W-:-:S04]  /*04c0*/  @!UP2 USEL UR4, URZ, 0xffffffff, UP0 ;  /* 0xffffffffff04a887 */ /* 0x000fc80008000000 */
[----:B------:R-:W-:-:S04]  /*04d0*/  ULOP3.LUT UR4, UR4, 0x1, URZ, 0xc0, !UPT ;  /* 0x0000000104047892 */ /* 0x000fc8000f8ec0ff */
[----:B------:R-:W-:-:S11]  /*04e0*/  UISETP.NE.U32.AND UP3, UPT, UR4, 0x1, UPT ;  /* 0x000000010400788c */ /* 0x000fd6000bf65070 */
.L_x_8:
[----:B-1----:R-:W1:Y:S01]  /*04f0*/  SHFL.IDX PT, R2, R82, RZ, 0x1f ;  /* 0x00001fff52027589 */ /* 0x002e6200000e0000 */
[----:B------:R-:W-:Y:S01]  /*0500*/  UISETP.NE.AND UP6, UPT, UR18, 0x2, UPT ;  /* 0x000000021200788c */ /* 0x000fe2000bfc5270 */
[----:B-1----:R-:W-:-:S13]  /*0510*/  ISETP.NE.AND P0, PT, R2, RZ, PT ;  /* 0x000000ff0200720c */ /* 0x002fda0003f05270 */
[----:B------:R-:W-:Y:S05]  /*0520*/  @P0 BRA `(.L_x_9) ;  /* 0x0000000000580947 */ /* 0x000fea0003800000 */
[----:B------:R-:W1:Y:S01]  /*0530*/  S2UR UR4, SR_CgaCtaId ;  /* 0x00000000000479c3 */ /* 0x000e620000008800 */
[----:B------:R-:W-:Y:S01]  /*0540*/  UMOV UR5, 0x400 ;  /* 0x0000040000057882 */ /* 0x000fe20000000000 */
[----:B------:R-:W-:Y:S01]  /*0550*/  UMOV UR8, 0x1 ;  /* 0x0000000100087882 */ /* 0x000fe20000000000 */
[----:B------:R-:W-:Y:S01]  /*0560*/  UMOV UR6, 0x4 ;  /* 0x0000000400067882 */ /* 0x000fe20000000000 */
[----:B------:R-:W-:-:S04]  /*0570*/  UIADD3 UR8, UPT, UPT, -UR8, 0x100000, URZ ;  /* 0x0010000008087890 */ /* 0x000fc8000fffe1ff */
[----:B------:R-:W-:Y:S02]  /*0580*/  USHF.L.U32 UR9, UR8, 0xb, URZ ;  /* 0x0000000b08097899 */ /* 0x000fe400080006ff */
[----:B------:R-:W-:Y:S02]  /*0590*/  USHF.L.U32 UR8, UR8, 0x1, URZ ;  /* 0x0000000108087899 */ /* 0x000fe400080006ff */
[----:B------:R-:W-:-:S04]  /*05a0*/  UIADD3 UR6, UPT, UPT, -UR6, 0x100000, URZ ;  /* 0x0010000006067890 */ /* 0x000fc8000fffe1ff */
[----:B------:R-:W-:Y:S02]  /*05b0*/  USHF.L.U32 UR7, UR6, 0xb, URZ ;  /* 0x0000000b06077899 */ /* 0x000fe400080006ff */
[----:B------:R-:W-:Y:S01]  /*05c0*/  USHF.L.U32 UR6, UR6, 0x1, URZ ;  /* 0x0000000106067899 */ /* 0x000fe200080006ff */
[----:B------:R-:W-:Y:S01]  /*05d0*/  ELECT P0, URZ, PT ;  /* 0x0000000000ff782f */ /* 0x000fe20003800000 */
[----:B-1----:R-:W-:Y:S01]  /*05e0*/  ULEA UR4, UR4, UR5, 0x18 ;  /* 0x0000000504047291 */ /* 0x002fe2000f8ec0ff */
[----:B------:R-:W1:Y:S11]  /*05f0*/  FENCE.VIEW.ASYNC.S ;  /* 0x00000000000073c6 */ /* 0x000e760000000000 */
[----:B-1----:R1:W3:Y:S01]  /*0600*/  SYNCS.EXCH.64 URZ, [UR4], UR8 ;  /* 0x0000000804ff75b2 */ /* 0x0022e20008000100 */
[----:B------:R1:W4:Y:S01]  /*0610*/  SYNCS.EXCH.64 URZ, [UR4+0x20], UR6 ;  /* 0x0000200604ff75b2 */ /* 0x0003220008000100 */
[----:B------:R1:W1:Y:S01]  /*0620*/  SYNCS.EXCH.64 URZ, [UR4+0x8], UR8 ;  /* 0x0000080804ff75b2 */ /* 0x0002620008000100 */
[----:B------:R1:W1:Y:S01]  /*0630*/  SYNCS.EXCH.64 URZ, [UR4+0x28], UR6 ;  /* 0x0000280604ff75b2 */ /* 0x0002620008000100 */
[----:B------:R1:W1:Y:S01]  /*0640*/  SYNCS.EXCH.64 URZ, [UR4+0x10], UR8 ;  /* 0x0000100804ff75b2 */ /* 0x0002620008000100 */
[----:B------:R1:W1:Y:S01]  /*0650*/  SYNCS.EXCH.64 URZ, [UR4+0x30], UR6 ;  /* 0x0000300604ff75b2 */ /* 0x0002620008000100 */
[----:B------:R1:W1:Y:S01]  /*0660*/  SYNCS.EXCH.64 URZ, [UR4+0x18], UR8 ;  /* 0x0000180804ff75b2 */ /* 0x0002620008000100 */
[----:B------:R1:W1:Y:S01]  /*0670*/  SYNCS.EXCH.64 URZ, [UR4+0x38], UR6 ;  /* 0x0000380604ff75b2 */ /* 0x0002620008000100 */
[----:B------:R-:W-:Y:S01]  /*0680*/  NOP ;  /* 0x0000000000007918 */ /* 0x000fe20000000000 */
.L_x_9:
[----:B------:R-:W2:Y:S01]  /*0690*/  SHFL.IDX PT, R2, R82, RZ, 0x1f ;  /* 0x00001fff52027589 */ /* 0x000ea200000e0000 */
[----:B------:R-:W-:Y:S01]  /*06a0*/  NOP ;  /* 0x0000000000007918 */ /* 0x000fe20000000000 */
[----:B--2---:R-:W-:-:S13]  /*06b0*/  ISETP.NE.AND P0, PT, R2, 0x1, PT ;  /* 0x000000010200780c */ /* 0x004fda0003f05270 */
[----:B------:R-:W-:Y:S05]  /*06c0*/  @P0 BRA `(.L_x_10) ;  /* 0x0000000000580947 */ /* 0x000fea0003800000 */
[----:B-1----:R-:W1:Y:S01]  /*06d0*/  S2UR UR4, SR_CgaCtaId ;  /* 0x00000000000479c3 */ /* 0x002e620000008800 */
        /* <DEDUP_REMOVED lines=12> */
[----:B-1----:R2:W1:Y:S01]  /*07a0*/  SYNCS.EXCH.64 URZ, [UR4+0x40], UR8 ;  /* 0x0000400804ff75b2 */ /* 0x0024620008000100 */
[----:B------:R2:W1:Y:S01]  /*07b0*/  SYNCS.EXCH.64 URZ, [UR4+0x60], UR6 ;  /* 0x0000600604ff75b2 */ /* 0x0004620008000100 */
[----:B------:R2:W1:Y:S01]  /*07c0*/  SYNCS.EXCH.64 URZ, [UR4+0x48], UR8 ;  /* 0x0000480804ff75b2 */ /* 0x0004620008000100 */
[----:B------:R2:W1:Y:S01]  /*07d0*/  SYNCS.EXCH.64 URZ, [UR4+0x68], UR6 ;  /* 0x0000680604ff75b2 */ /* 0x0004620008000100 */
[----:B------:R2:W1:Y:S01]  /*07e0*/  SYNCS.EXCH.64 URZ, [UR4+0x50], UR8 ;  /* 0x0000500804ff75b2 */ /* 0x0004620008000100 */
[----:B------:R2:W1:Y:S01]  /*07f0*/  SYNCS.EXCH.64 URZ, [UR4+0x70], UR6 ;  /* 0x0000700604ff75b2 */ /* 0x0004620008000100 */
[----:B------:R2:W1:Y:S01]  /*0800*/  SYNCS.EXCH.64 URZ, [UR4+0x58], UR8 ;  /* 0x0000580804ff75b2 */ /* 0x0004620008000100 */
[----:B------:R2:W1:Y:S02]  /*0810*/  SYNCS.EXCH.64 URZ, [UR4+0x78], UR6 ;  /* 0x0000780604ff75b2 */ /* 0x0004640008000100 */
[----:B--2---:R-:W-:Y:S01]  /*0820*/  NOP ;  /* 0x0000000000007918 */ /* 0x004fe20000000000 */
.L_x_10:
[----:B------:R-:W2:Y:S01]  /*0830*/  SHFL.IDX PT, R2, R82, RZ, 0x1f ;  /* 0x00001fff52027589 */ /* 0x000ea200000e0000 */
[----:B------:R-:W-:Y:S01]  /*0840*/  NOP ;  /* 0x0000000000007918 */ /* 0x000fe20000000000 */
[----:B--2---:R-:W-:-:S13]  /*0850*/  ISETP.NE.AND P0, PT, R2, 0x3, PT ;  /* 0x000000030200780c */ /* 0x004fda0003f05270 */
[----:B------:R-:W-:Y:S05]  /*0860*/  @P0 BRA `(.L_x_11) ;  /* 0x0000000000300947 */ /* 0x000fea0003800000 */
[----:B-1----:R-:W1:Y:S01]  /*0870*/  S2UR UR4, SR_CgaCtaId ;  /* 0x00000000000479c3 */ /* 0x002e620000008800 */
[----:B------:R-:W-:Y:S01]  /*0880*/  UMOV UR6, 0x400 ;  /* 0x0000040000067882 */ /* 0x000fe20000000000 */
[----:B------:R-:W-:Y:S01]  /*0890*/  UMOV UR5, 0x20 ;  /* 0x0000002000057882 */ /* 0x000fe20000000000 */
[----:B------:R-:W-:Y:S01]  /*08a0*/  ELECT P0, URZ, PT ;  /* 0x0000000000ff782f */ /* 0x000fe20003800000 */
[----:B-1----:R-:W-:Y:S02]  /*08b0*/  ULEA UR6, UR4, UR6, 0x18 ;  /* 0x0000000604067291 */ /* 0x002fe4000f8ec0ff */
[----:B------:R-:W-:-:S04]  /*08c0*/  UIADD3 UR4, UPT, UPT, -UR5, 0x100000, URZ ;  /* 0x0010000005047890 */ /* 0x000fc8000fffe1ff */
[----:B------:R-:W-:Y:S02]  /*08d0*/  USHF.L.U32 UR5, UR4, 0xb, URZ ;  /* 0x0000000b04057899 */ /* 0x000fe400080006ff */
[----:B------:R-:W-:Y:S01]  /*08e0*/  USHF.L.U32 UR4, UR4, 0x1, URZ ;  /* 0x0000000104047899 */ /* 0x000fe200080006ff */
[----:B------:R-:W1:Y:S11]  /*08f0*/  FENCE.VIEW.ASYNC.S ;  /* 0x00000000000073c6 */ /* 0x000e760000000000 */
[----:B-1----:R2:W1:Y:S01]  /*0900*/  SYNCS.EXCH.64 URZ, [UR6+0x80], UR4 ;  /* 0x0000800406ff75b2 */ /* 0x0024620008000100 */
[----:B------:R2:W1:Y:S02]  /*0910*/  SYNCS.EXCH.64 URZ, [UR6+0x88], UR4 ;  /* 0x0000880406ff75b2 */ /* 0x0004640008000100 */
[----:B--2---:R-:W-:Y:S01]  /*0920*/  NOP ;  /* 0x0000000000007918 */ /* 0x004fe20000000000 */
.L_x_11:
[----:B------:R-:W2:Y:S01]  /*0930*/  SHFL.IDX PT, R2, R82, RZ, 0x1f ;  /* 0x00001fff52027589 */ /* 0x000ea200000e0000 */
[----:B------:R-:W-:Y:S01]  /*0940*/  NOP ;  /* 0x0000000000007918 */ /* 0x000fe20000000000 */
[----:B--2---:R-:W-:-:S13]  /*0950*/  ISETP.NE.AND P0, PT, R2, 0x4, PT ;  /* 0x000000040200780c */ /* 0x004fda0003f05270 */
[----:B------:R-:W-:Y:S05]  /*0960*/  @P0 BRA `(.L_x_12) ;  /* 0x00000000004c0947 */ /* 0x000fea0003800000 */
[----:B-1----:R-:W1:Y:S01]  /*0970*/  S2UR UR6, SR_CgaCtaId ;  /* 0x00000000000679c3 */ /* 0x002e620000008800 */
[----:B------:R-:W-:Y:S01]  /*0980*/  UMOV UR4, 0x3a0 ;  /* 0x000003a000047882 */ /* 0x000fe20000000000 */
[----:B------:R-:W-:Y:S01]  /*0990*/  UMOV UR5, 0x400 ;  /* 0x0000040000057882 */ /* 0x000fe20000000000 */
[----:B------:R-:W-:Y:S01]  /*09a0*/  USEL UR4, UR4, 0x320, UP3 ;  /* 0x0000032004047887 */ /* 0x000fe20009800000 */
[----:B------:R-:W-:Y:S01]  /*09b0*/  UMOV UR8, 0x1 ;  /* 0x0000000100087882 */ /* 0x000fe20000000000 */
[----:B------:R-:W-:Y:S01]  /*09c0*/  ELECT P0, URZ, PT ;  /* 0x0000000000ff782f */ /* 0x000fe20003800000 */
[----:B------:R-:W-:-:S04]  /*09d0*/  UIADD3 UR8, UPT, UPT, -UR8, 0x100000, URZ ;  /* 0x0010000008087890 */ /* 0x000fc8000fffe1ff */
[----:B------:R-:W-:Y:S02]  /*09e0*/  USHF.L.U32 UR9, UR8, 0xb, URZ ;  /* 0x0000000b08097899 */ /* 0x000fe400080006ff */
[----:B------:R-:W-:Y:S02]  /*09f0*/  USHF.L.U32 UR8, UR8, 0x1, URZ ;  /* 0x0000000108087899 */ /* 0x000fe400080006ff */
[----:B-1----:R-:W-:Y:S02]  /*0a00*/  ULEA UR6, UR6, UR5, 0x18 ;  /* 0x0000000506067291 */ /* 0x002fe4000f8ec0ff */
[----:B------:R-:W-:-:S04]  /*0a10*/  UIADD3 UR4, UPT, UPT, -UR4, 0x100000, URZ ;  /* 0x0010000004047890 */ /* 0x000fc8000fffe1ff */
[----:B------:R-:W-:Y:S02]  /*0a20*/  USHF.L.U32 UR5, UR4, 0xb, URZ ;  /* 0x0000000b04057899 */ /* 0x000fe400080006ff */
[----:B------:R-:W-:Y:S01]  /*0a30*/  USHF.L.U32 UR4, UR4, 0x1, URZ ;  /* 0x0000000104047899 */ /* 0x000fe200080006ff */
[----:B------:R-:W1:Y:S03]  /*0a40*/  FENCE.VIEW.ASYNC.S ;  /* 0x00000000000073c6 */ /* 0x000e660000000000 */
[----:B-1----:R2:W1:Y:S08]  /*0a50*/  SYNCS.EXCH.64 URZ, [UR6+0x90], UR8 ;  /* 0x0000900806ff75b2 */ /* 0x0024700008000100 */
[----:B------:R2:W1:Y:S01]  /*0a60*/  SYNCS.EXCH.64 URZ, [UR6+0xa0], UR4 ;  /* 0x0000a00406ff75b2 */ /* 0x0004620008000100 */
[----:B------:R2:W1:Y:S01]  /*0a70*/  SYNCS.EXCH.64 URZ, [UR6+0x98], UR8 ;  /* 0x0000980806ff75b2 */ /* 0x0004620008000100 */
[----:B------:R2:W1:Y:S02]  /*0a80*/  SYNCS.EXCH.64 URZ, [UR6+0xa8], UR4 ;  /* 0x0000a80406ff75b2 */ /* 0x0004640008000100 */
[----:B--2---:R-:W-:Y:S01]  /*0a90*/  NOP ;  /* 0x0000000000007918 */ /* 0x004fe20000000000 */
.L_x_12:
        /* <DEDUP_REMOVED lines=26> */
.L_x_13:
[----:B------:R-:W2:Y:S01]  /*0c40*/  SHFL.IDX PT, R2, R82, RZ, 0x1f ;  /* 0x00001fff52027589 */ /* 0x000ea200000e0000 */
[----:B------:R-:W-:Y:S01]  /*0c50*/  NOP ;  /* 0x0000000000007918 */ /* 0x000fe20000000000 */
[----:B--2---:R-:W-:-:S13]  /*0c60*/  ISETP.NE.AND P0, PT, R2, 0x3, PT ;  /* 0x000000030200780c */ /* 0x004fda0003f05270 */
[----:B------:R-:W-:Y:S05]  /*0c70*/  @P0 BRA `(.L_x_14) ;  /* 0x0000000000380947 */ /* 0x000fea0003800000 */
[----:B------:R-:W2:Y:S01]  /*0c80*/  S2UR UR5, SR_CgaCtaId ;  /* 0x00000000000579c3 */ /* 0x000ea20000008800 */
[----:B-1----:R-:W-:Y:S01]  /*0c90*/  UMOV UR4, 0x400 ;  /* 0x0000040000047882 */ /* 0x002fe20000000000 */
[----:B------:R-:W-:Y:S01]  /*0ca0*/  UMOV UR6, 0x20 ;  /* 0x0000002000067882 */ /* 0x000fe20000000000 */
[----:B------:R-:W-:Y:S01]  /*0cb0*/  ELECT P0, URZ, PT ;  /* 0x0000000000ff782f */ /* 0x000fe20003800000 */
[----:B------:R-:W-:-:S04]  /*0cc0*/  UIADD3 UR6, UPT, UPT, -UR6, 0x100000, URZ ;  /* 0x0010000006067890 */ /* 0x000fc8000fffe1ff */
[----:B------:R-:W-:Y:S02]  /*0cd0*/  USHF.L.U32 UR7, UR6, 0xb, URZ ;  /* 0x0000000b06077899 */ /* 0x000fe400080006ff */
[----:B------:R-:W-:Y:S02]  /*0ce0*/  USHF.L.U32 UR6, UR6, 0x1, URZ ;  /* 0x0000000106067899 */ /* 0x000fe400080006ff */
[----:B--2---:R-:W-:Y:S01]  /*0cf0*/  ULEA UR4, UR5, UR4, 0x18 ;  /* 0x0000000405047291 */ /* 0x004fe2000f8ec0ff */
[----:B------:R-:W1:Y:S11]  /*0d00*/  FENCE.VIEW.ASYNC.S ;  /* 0x00000000000073c6 */ /* 0x000e760000000000 */
[----:B-1----:R2:W1:Y:S01]  /*0d10*/  SYNCS.EXCH.64 URZ, [UR4+0xf0], UR6 ;  /* 0x0000f00604ff75b2 */ /* 0x0024620008000100 */
[----:B------:R2:W1:Y:S01]  /*0d20*/  SYNCS.EXCH.64 URZ, [UR4+0x100], UR6 ;  /* 0x0001000604ff75b2 */ /* 0x0004620008000100 */
[----:B------:R2:W1:Y:S01]  /*0d30*/  SYNCS.EXCH.64 URZ, [UR4+0xf8], UR6 ;  /* 0x0000f80604ff75b2 */ /* 0x0004620008000100 */
[----:B------:R2:W1:Y:S02]  /*0d40*/  SYNCS.EXCH.64 URZ, [UR4+0x108], UR6 ;  /* 0x0001080604ff75b2 */ /* 0x0004640008000100 */
[----:B--2---:R-:W-:Y:S01]  /*0d50*/  NOP ;  /* 0x0000000000007918 */ /* 0x004fe20000000000 */
.L_x_14:
[----:B-1----:R-:W1:Y:S01]  /*0d60*/  LDCU UR4, c[0x0][0x36c] ;  /* 0x00006d80ff0477ac */ /* 0x002e620008000800 */
[----:B------:R-:W-:Y:S01]  /*0d70*/  ISETP.NE.OR P3, PT, R0, 0x2, !P3 ;  /* 0x000000020000780c */ /* 0x000fe20005f65670 */
[----:B------:R-:W-:Y:S01]  /*0d80*/  NOP ;  /* 0x0000000000007918 */ /* 0x000fe20000000000 */
[----:B------:R-:W-:Y:S01]  /*0d90*/  LOP3.LUT R0, R94, 0x1f, RZ, 0xc0, !PT ;  /* 0x0000001f5e007812 */ /* 0x000fe200078ec0ff */
[----:B------:R-:W-:Y:S02]  /*0da0*/  UISETP.NE.AND UP4, UPT, UR18, URZ, UPT ;  /* 0x000000ff1200728c */ /* 0x000fe4000bf85270 */
[----:B-1----:R-:W-:-:S09]  /*0db0*/  UISETP.EQ.U32.AND UP5, UPT, UR4, 0x1, UPT ;  /* 0x000000010400788c */ /* 0x002fd2000bfa2070 */
[----:B------:R-:W-:Y:S05]  /*0dc0*/  BRA.U !UP5, `(.L_x_15) ;  /* 0x000000010d087547 */ /* 0x000fea000b800000 */
[----:B---34-:R-:W-:Y:S01]  /*0dd0*/  UCGABAR_ARV ;  /* 0x00000000000079c7 */ /* 0x018fe20008000000 */
[----:B------:R-:W-:Y:S05]  /*0de0*/  BRA `(.L_x_16) ;  /* 0x0000000000047947 */ /* 0x000fea0003800000 */
.L_x_15:
[----:B---34-:R-:W-:Y:S01]  /*0df0*/  NOP ;  /* 0x0000000000007918 */ /* 0x018fe20000000000 */
.L_x_16:
[----:B------:R-:W1:Y:S01]  /*0e00*/  S2UR UR30, SR_CTAID.X ;  /* 0x00000000001e79c3 */ /* 0x000e620000002500 */
[----:B------:R-:W-:-:S05]  /*0e10*/  CS2R.32 R84, SR_CgaSize ;  /* 0x0000000000547805 */ /* 0x000fca0000008a00 */
[----:B------:R-:W-:-:S05]  /*0e20*/  IMAD R84, R84, -0xa0, RZ ;  /* 0xffffff6054547824 */ /* 0x000fca00078e02ff */
[----:B------:R-:W-:-:S14]  /*0e30*/  R2UR UR5, R84 ;  /* 0x00000000540572ca */ /* 0x000fdc00000e0000 */
[----:B------:R-:W2:Y:S01]  /*0e40*/  LDCU UR5, c[0x0][UR5+0x2b0] ;  /* 0x00005600050577ac */ /* 0x000ea20008000800 */
[----:B------:R-:W-:-:S05]  /*0e50*/  CS2R.32 R84, SR_CgaSize ;  /* 0x0000000000547805 */ /* 0x000fca0000008a00 */
[----:B------:R-:W-:-:S05]  /*0e60*/  IMAD R84, R84, -0xa0, RZ ;  /* 0xffffff6054547824 */ /* 0x000fca00078e02ff */
[----:B------:R-:W-:-:S14]  /*0e70*/  R2UR UR4, R84 ;  /* 0x00000000540472ca */ /* 0x000fdc00000e0000 */
[----:B------:R-:W3:Y:S01]  /*0e80*/  LDCU UR4, c[0x0][UR4+0x2b4] ;  /* 0x00005680040477ac */ /* 0x000ee20008000800 */
[----:B------:R-:W4:Y:S01]  /*0e90*/  S2UR UR31, SR_CTAID.Y ;  /* 0x00000000001f79c3 */ /* 0x000f220000002600 */
[----:B------:R-:W-:-:S05]  /*0ea0*/  CS2R.32 R84, SR_CgaSize ;  /* 0x0000000000547805 */ /* 0x000fca0000008a00 */
[----:B------:R-:W-:-:S05]  /*0eb0*/  IMAD R84, R84, -0xa0, RZ ;  /* 0xffffff6054547824 */ /* 0x000fca00078e02ff */
[----:B------:R-:W-:-:S14]  /*0ec0*/  R2UR UR7, R84 ;  /* 0x00000000540772ca */ /* 0x000fdc00000e0000 */
[----:B------:R-:W3:Y:S01]  /*0ed0*/  LDCU UR7, c[0x0][UR7+0x2a0] ;  /* 0x00005400070777ac */ /* 0x000ee20008000800 */
[----:B------:R-:W-:-:S05]  /*0ee0*/  CS2R.32 R84, SR_CgaSize ;  /* 0x0000000000547805 */ /* 0x000fca0000008a00 */
[----:B------:R-:W-:-:S05]  /*0ef0*/  IMAD R84, R84, -0xa0, RZ ;  /* 0xffffff6054547824 */ /* 0x000fca00078e02ff */
[----:B------:R-:W-:-:S14]  /*0f00*/  R2UR UR8, R84 ;  /* 0x00000000540872ca */ /* 0x000fdc00000e0000 */
[----:B------:R-:W3:Y:S01]  /*0f10*/  LDCU UR8, c[0x0][UR8+0x2a4] ;  /* 0x00005480080877ac */ /* 0x000ee20008000800 */
[----:B------:R-:W3:Y:S01]  /*0f20*/  S2UR UR9, SR_CgaCtaId ;  /* 0x00000000000979c3 */ /* 0x000ee20000008800 */
[----:B------:R-:W3:Y:S01]  /*0f30*/  LDCU UR19, c[0x0][0xb24] ;  /* 0x00016480ff1377ac */ /* 0x000ee20008000800 */
[----:B------:R-:W3:Y:S01]  /*0f40*/  LDCU UR42, c[0x0][0xb24] ;  /* 0x00016480ff2a77ac */ /* 0x000ee20008000800 */
[----:B-1----:R-:W-:Y:S01]  /*0f50*/  I2FP.F32.U32 R3, UR30 ;  /* 0x0000001e00037c45 */ /* 0x002fe20008201000 */
[----:B------:R-:W1:Y:S04]  /*0f60*/  LDCU UR22, c[0x0][0xb30] ;  /* 0x00016600ff1677ac */ /* 0x000e680008000800 */
[----:B--2---:R-:W-:Y:S01]  /*0f70*/  FMUL R3, R3, UR5 ;  /* 0x0000000503037c20 */ /* 0x004fe20008400000 */
[----:B----4-:R-:W-:-:S05]  /*0f80*/  I2FP.F32.U32 R2, UR31 ;  /* 0x0000001f00027c45 */ /* 0x010fca0008201000 */
[----:B------:R-:W2:Y:S01]  /*0f90*/  F2I.U32.TRUNC.NTZ R3, R3 ;  /* 0x0000000300037305 */ /* 0x000ea2000020f000 */
[----:B---3--:R-:W-:Y:S01]  /*0fa0*/  FMUL R2, R2, UR4 ;  /* 0x0000000402027c20 */ /* 0x008fe20008400000 */
[----:B------:R-:W-:-:S06]  /*0fb0*/  USHF.L.U32 UR28, UR9, 0xc, URZ ;  /* 0x0000000c091c7899 */ /* 0x000fcc00080006ff */
[----:B------:R-:W3:Y:S01]  /*0fc0*/  F2I.U32.TRUNC.NTZ R2, R2 ;  /* 0x0000000200027305 */ /* 0x000ee2000020f000 */
[----:B------:R-:W-:Y:S01]  /*0fd0*/  ULOP3.LUT UR28, UR28, 0x3000, URZ, 0xc0, !UPT ;  /* 0x000030001c1c7892 */ /* 0x000fe2000f8ec0ff */
[----:B--2---:R-:W-:Y:S02]  /*0fe0*/  R2UR UR4, R3 ;  /* 0x00000000030472ca */ /* 0x004fe400000e0000 */
[----:B---3--:R-:W-:Y:S02]  /*0ff0*/  R2UR UR6, R2 ;  /* 0x00000000020672ca */ /* 0x008fe400000e0000 */
[----:B------:R-:W-:-:S09]  /*1000*/  PRMT R2, RZ, 0x7610, R2 ;  /* 0x00007610ff027816 */ /* 0x000fd20000000002 */
[----:B------:R-:W-:-:S04]  /*1010*/  UIADD3 UR5, UPT, UPT, -UR4, URZ, URZ ;  /* 0x000000ff04057290 */ /* 0x000fc8000fffe1ff */
[----:B------:R-:W-:Y:S02]  /*1020*/  UIMAD UR5, UR7, UR5, UR30 ;  /* 0x00000005070572a4 */ /* 0x000fe4000f8e021e */
[----:B------:R-:W-:-:S04]  /*1030*/  UIADD3 UR4, UPT, UPT, -UR6, URZ, URZ ;  /* 0x000000ff06047290 */ /* 0x000fc8000fffe1ff */
[----:B------:R-:W-:Y:S01]  /*1040*/  IMAD.U32 R84, RZ, RZ, UR5 ;  /* 0x00000005ff547e24 */ /* 0x000fe2000f8e00ff */
[----:B------:R-:W-:-:S06]  /*1050*/  UIMAD UR4, UR8, UR4, UR31 ;  /* 0x00000004080472a4 */ /* 0x000fcc000f8e021f */
[----:B------:R-:W-:Y:S01]  /*1060*/  IMAD.U32 R83, RZ, RZ, UR4 ;  /* 0x00000004ff537e24 */ /* 0x000fe2000f8e00ff */
[----:B-1----:R-:W-:Y:S06]  /*1070*/  BRA.U UP4, `(.L_x_17) ;  /* 0x0000000104487547 */ /* 0x002fec000b800000 */
[----:B------:R-:W-:Y:S02]  /*1080*/  R2UR UR4, R83 ;  /* 0x00000000530472ca */ /* 0x000fe400000e0000 */
[----:B------:R-:W-:-:S11]  /*1090*/  R2UR UR8, R84 ;  /* 0x00000000540872ca */ /* 0x000fd600000e0000 */
[----:B------:R-:W-:Y:S02]  /*10a0*/  UISETP.NE.AND UP0, UPT, UR4, URZ, UPT ;  /* 0x000000ff0400728c */ /* 0x000fe4000bf05270 */
[----:B------:R-:W-:Y:S02]  /*10b0*/  UISETP.NE.AND UP2, UPT, UR8, 0x1, UPT ;  /* 0x000000010800788c */ /* 0x000fe4000bf45270 */
[----:B------:R-:W-:-:S04]  /*10c0*/  UISETP.EQ.OR UP0, UPT, UR8, URZ, !UP0 ;  /* 0x000000ff0800728c */ /* 0x000fc8000c702670 */
[----:B------:R-:W-:Y:S02]  /*10d0*/  USEL UR7, URZ, 0x1, !UP0 ;  /* 0x00000001ff077887 */ /* 0x000fe4000c000000 */
[----:B------:R-:W-:-:S04]  /*10e0*/  UISETP.NE.AND UP0, UPT, UR4, URZ, UPT ;  /* 0x000000ff0400728c */ /* 0x000fc8000bf05270 */
[----:B------:R-:W-:-:S04]  /*10f0*/  USEL UR4, URZ, 0x2, UP0 ;  /* 0x00000002ff047887 */ /* 0x000fc80008000000 */
[----:B------:R-:W-:Y:S02]  /*1100*/  USEL UR6, UR4, 0x2, UP2 ;  /* 0x0000000204067887 */ /* 0x000fe40009000000 */
[----:B------:R-:W-:Y:S02]  /*1110*/  USEL UR4, URZ, 0x4, UP0 ;  /* 0x00000004ff047887 */ /* 0x000fe40008000000 */
[----:B------:R-:W-:-:S04]  /*1120*/  UISETP.NE.AND UP2, UPT, UR8, 0x2, UPT ;  /* 0x000000020800788c */ /* 0x000fc8000bf45270 */
[----:B------:R-:W-:Y:S02]  /*1130*/  USEL UR5, UR4, 0x4, UP2 ;  /* 0x0000000404057887 */ /* 0x000fe40009000000 */
[----:B------:R-:W-:Y:S02]  /*1140*/  USEL UR4, URZ, 0x8, UP0 ;  /* 0x00000008ff047887 */ /* 0x000fe40008000000 */
[----:B------:R-:W-:Y:S02]  /*1150*/  UISETP.NE.AND UP0, UPT, UR8, 0x3, UPT ;  /* 0x000000030800788c */ /* 0x000fe4000bf05270 */
[----:B------:R-:W-:Y:S02]  /*1160*/  UIADD3 UR5, UPT, UPT, UR5, UR6, UR7 ;  /* 0x0000000605057290 */ /* 0x000fe4000fffe007 */
[----:B------:R-:W-:-:S04]  /*1170*/  USEL UR4, UR4, 0x8, UP0 ;  /* 0x0000000804047887 */ /* 0x000fc80008000000 */
[----:B------:R-:W-:-:S06]  /*1180*/  UIADD3 UR4, UPT, UPT, UR5, UR4, URZ ;  /* 0x0000000405047290 */ /* 0x000fcc000fffe0ff */
[----:B------:R-:W-:-:S07]  /*1190*/  IMAD.U32 R2, RZ, RZ, UR4 ;  /* 0x00000004ff027e24 */ /* 0x000fce000f8e00ff */
.L_x_17:
[----:B------:R-:W1:Y:S01]  /*11a0*/  S2UR UR36, SR_CTAID.Z ;  /* 0x00000000002479c3 */ /* 0x000e620000002700 */
[----:B------:R-:W-:-:S09]  /*11b0*/  UISETP.GE.AND UP0, UPT, UR19, 0x1, UPT ;  /* 0x000000011300788c */ /* 0x000fd2000bf06270 */
[----:B------:R-:W-:Y:S05]  /*11c0*/  BRA.U !UP0, `(.L_x_18) ;  /* 0x0000000108d47547 */ /* 0x000fea000b800000 */
[----:B------:R-:W2:Y:S01]  /*11d0*/  LDCU.128 UR12, c[0x0][0xb10] ;  /* 0x00016200ff0c77ac */ /* 0x000ea20008000c00 */
[----:B------:R-:W3:Y:S01]  /*11e0*/  LDCU UR20, c[0x0][0xb0c] ;  /* 0x00016180ff1477ac */ /* 0x000ee20008000800 */
[----:B------:R-:W4:Y:S01]  /*11f0*/  LDCU UR6, c[0x0][0x370] ;  /* 0x00006e00ff0677ac */ /* 0x000f220008000800 */
[----:B------:R-:W1:Y:S01]  /*1200*/  LDCU UR7, c[0x0][0x374] ;  /* 0x00006e80ff0777ac */ /* 0x000e620008000800 */
[----:B------:R-:W1:Y:S01]  /*1210*/  LDCU UR21, c[0x0][0xb20] ;  /* 0x00016400ff1577ac */ /* 0x000e620008000800 */
[----:B--2---:R-:W-:Y:S02]  /*1220*/  UIMAD.WIDE.U32 UR4, UR30, UR12, URZ ;  /* 0x0000000c1e0472a5 */ /* 0x004fe4000f8e00ff */
[----:B---3--:R-:W-:Y:S01]  /*1230*/  UISETP.NE.AND UP0, UPT, UR20, 0x1, UPT ;  /* 0x000000011400788c */ /* 0x008fe2000bf05270 */
[----:B------:R-:W2:Y:S01]  /*1240*/  LDCU.64 UR8, c[0x0][0xb28] ;  /* 0x00016500ff0877ac */ /* 0x000ea20008000a00 */
[----:B----4-:R-:W-:-:S03]  /*1250*/  UIMAD.WIDE.U32 UR10, UR6, UR12, URZ ;  /* 0x0000000c060a72a5 */ /* 0x010fc6000f8e00ff */
[----:B------:R-:W-:Y:S01]  /*1260*/  UMOV UR4, UR5 ;  /* 0x0000000500047c82 */ /* 0x000fe20008000000 */
[----:B------:R-:W-:Y:S02]  /*1270*/  UISETP.NE.AND UP2, UPT, UR19, 0x1, UPT ;  /* 0x000000011300788c */ /* 0x000fe4000bf45270 */
[----:B------:R-:W-:Y:S01]  /*1280*/  USHF.R.U32.HI UR4, URZ, UR13, UR4 ;  /* 0x0000000dff047299 */ /* 0x000fe20008011604 */
[----:B------:R-:W-:Y:S01]  /*1290*/  UMOV UR10, UR11 ;  /* 0x0000000b000a7c82 */ /* 0x000fe20008000000 */
[----:B------:R-:W-:Y:S02]  /*12a0*/  UIMAD.WIDE.U32 UR16, UR31, UR15, URZ ;  /* 0x0000000f1f1072a5 */ /* 0x000fe4000f8e00ff */
[----:B------:R-:W-:Y:S02]  /*12b0*/  USEL UR5, UR30, UR4, !UP0 ;  /* 0x000000041e057287 */ /* 0x000fe4000c000000 */
[----:B------:R-:W-:Y:S02]  /*12c0*/  @UP0 USHF.R.U32.HI UR6, URZ, UR13, UR10 ;  /* 0x0000000dff060299 */ /* 0x000fe4000801160a */
[----:B------:R-:W-:-:S02]  /*12d0*/  UISETP.NE.AND UP0, UPT, UR14, 0x1, UPT ;  /* 0x000000010e00788c */ /* 0x000fc4000bf05270 */
[----:B-1----:R-:W-:Y:S02]  /*12e0*/  UIMAD.WIDE.U32 UR10, UR7, UR15, URZ ;  /* 0x0000000f070a72a5 */ /* 0x002fe4000f8e00ff */
[----:B--2---:R-:W-:Y:S01]  /*12f0*/  UIMAD.WIDE.U32 UR12, UR6, UR8, URZ ;  /* 0x00000008060c72a5 */ /* 0x004fe2000f8e00ff */
[----:B------:R-:W-:Y:S02]  /*1300*/  UMOV UR4, UR17 ;  /* 0x0000001100047c82 */ /* 0x000fe40008000000 */
[----:B------:R-:W-:Y:S02]  /*1310*/  USHF.R.U32.HI UR4, URZ, UR21, UR4 ;  /* 0x00000015ff047299 */ /* 0x000fe40008011604 */
[----:B------:R-:W-:Y:S02]  /*1320*/  UMOV UR10, UR11 ;  /* 0x0000000b000a7c82 */ /* 0x000fe40008000000 */
[----:B------:R-:W-:Y:S01]  /*1330*/  UMOV UR12, UR13 ;  /* 0x0000000d000c7c82 */ /* 0x000fe20008000000 */
[----:B------:R-:W-:-:S02]  /*1340*/  @UP0 USHF.R.U32.HI UR7, URZ, UR21, UR10 ;  /* 0x00000015ff070299 */ /* 0x000fc4000801160a */
[----:B------:R-:W-:Y:S02]  /*1350*/  USEL UR4, UR31, UR4, !UP0 ;  /* 0x000000041f047287 */ /* 0x000fe4000c000000 */
[----:B------:R-:W-:Y:S02]  /*1360*/  UIMAD.WIDE.U32 UR10, UR7, UR8, URZ ;  /* 0x00000008070a72a5 */ /* 0x000fe4000f8e00ff */
[----:B------:R-:W-:Y:S02]  /*1370*/  @UP2 USHF.R.U32.HI UR6, URZ, UR9, UR12 ;  /* 0x00000009ff062299 */ /* 0x000fe4000801160c */
[----:B------:R-:W-:-:S03]  /*1380*/  UIMAD.WIDE.U32 UR12, UR4, UR8, URZ ;  /* 0x00000008040c72a5 */ /* 0x000fc6000f8e00ff */
[----:B------:R-:W-:Y:S02]  /*1390*/  UMOV UR10, UR11 ;  /* 0x0000000b000a7c82 */ /* 0x000fe40008000000 */
[----:B------:R-:W-:Y:S02]  /*13a0*/  @UP2 USHF.R.U32.HI UR7, URZ, UR9, UR10 ;  /* 0x00000009ff072299 */ /* 0x000fe4000801160a */
[----:B------:R-:W-:Y:S02]  /*13b0*/  UIMAD UR10, UR6, UR19, URZ ;  /* 0x00000013060a72a4 */ /* 0x000fe4000f8e02ff */
[----:B------:R-:W-:-:S04]  /*13c0*/  UIMAD UR7, UR7, UR19, URZ ;  /* 0x00000013070772a4 */ /* 0x000fc8000f8e02ff */
[----:B------:R-:W-:-:S03]  /*13d0*/  UISETP.GE.AND UP0, UPT, UR4, UR7, UPT ;  /* 0x000000070400728c */ /* 0x000fc6000bf06270 */
[----:B------:R-:W-:Y:S01]  /*13e0*/  UMOV UR7, UR13 ;  /* 0x0000000d00077c82 */ /* 0x000fe20008000000 */
[----:B------:R-:W-:Y:S02]  /*13f0*/  UISETP.GE.OR UP0, UPT, UR5, UR10, UP0 ;  /* 0x0000000a0500728c */ /* 0x000fe40008706670 */
[----:B------:R-:W-:Y:S02]  /*1400*/  UIMAD.WIDE.U32 UR10, UR5, UR8, URZ ;  /* 0x00000008050a72a5 */ /* 0x000fe4000f8e00ff */
[----:B------:R-:W-:Y:S02]  /*1410*/  USHF.R.U32.HI UR7, URZ, UR9, UR7 ;  /* 0x00000009ff077299 */ /* 0x000fe40008011607 */
[----:B------:R-:W-:Y:S02]  /*1420*/  UIADD3 UR10, UPT, UPT, -UR4, URZ, URZ ;  /* 0x000000ff040a7290 */ /* 0x000fe4000fffe1ff */
[----:B------:R-:W-:Y:S02]  /*1430*/  USEL UR7, UR4, UR7, !UP2 ;  /* 0x0000000704077287 */ /* 0x000fe4000d000000 */
[----:B------:R-:W-:Y:S01]  /*1440*/  UIMAD UR10, UR14, UR10, UR31 ;  /* 0x0000000a0e0a72a4 */ /* 0x000fe2000f8e021f */
[----:B------:R-:W-:Y:S01]  /*1450*/  @!UP0 UMOV UR8, UR11 ;  /* 0x0000000b00088c82 */ /* 0x000fe20008000000 */
[----:B------:R-:W-:-:S02]  /*1460*/  UIADD3 UR11, UPT, UPT, -UR5, URZ, URZ ;  /* 0x000000ff050b7290 */ /* 0x000fc4000fffe1ff */
[----:B------:R-:W-:Y:S02]  /*1470*/  @!UP0 USHF.R.U32.HI UR8, URZ, UR9, UR8 ;  /* 0x00000009ff088299 */ /* 0x000fe40008011608 */
[----:B------:R-:W-:Y:S02]  /*1480*/  UIADD3 UR9, UPT, UPT, -UR7, URZ, URZ ;  /* 0x000000ff07097290 */ /* 0x000fe4000fffe1ff */
[----:B------:R-:W-:Y:S02]  /*1490*/  @!UP0 USEL UR8, UR5, UR8, !UP2 ;  /* 0x0000000805088287 */ /* 0x000fe4000d000000 */
[----:B------:R-:W-:Y:S02]  /*14a0*/  UIMAD UR9, UR19, UR9, UR4 ;  /* 0x00000009130972a4 */ /* 0x000fe4000f8e0204 */
[----:B------:R-:W-:Y:S02]  /*14b0*/  @!UP0 UIADD3 UR7, UPT, UPT, UR7, -UR8, URZ ;  /* 0x8000000807078290 */ /* 0x000fe4000fffe0ff */
[----:B------:R-:W-:-:S02]  /*14c0*/  @!UP0 UIMAD UR6, UR9, UR6, UR8 ;  /* 0x00000006090682a4 */ /* 0x000fc4000f8e0208 */
[----:B------:R-:W-:Y:S02]  /*14d0*/  @!UP0 UIMAD UR4, UR7, UR19, UR5 ;  /* 0x00000013070482a4 */ /* 0x000fe4000f8e0205 */
[----:B------:R-:W-:Y:S02]  /*14e0*/  UIMAD UR30, UR20, UR11, UR30 ;  /* 0x0000000b141e72a4 */ /* 0x000fe4000f8e021e */
[----:B------:R-:W-:Y:S01]  /*14f0*/  UIMAD UR31, UR4, UR14, UR10 ;  /* 0x0000000e041f72a4 */ /* 0x000fe2000f8e020a */
[----:B------:R-:W-:Y:S02]  /*1500*/  @!UP0 UMOV UR5, UR6 ;  /* 0x0000000600058c82 */ /* 0x000fe40008000000 */
[----:B------:R-:W-:-:S12]  /*1510*/  UIMAD UR30, UR5, UR20, UR30 ;  /* 0x00000014051e72a4 */ /* 0x000fd8000f8e021e */
.L_x_18:
[----:B------:R-:W-:-:S09]  /*1520*/  UISETP.NE.AND UP0, UPT, UR22, 0x1, UPT ;  /* 0x000000011600788c */ /* 0x000fd2000bf05270 */
[----:B------:R-:W-:Y:S05]  /*1530*/  BRA.U UP0, `(.L_x_19) ;  /* 0x0000000100407547 */ /* 0x000fea000b800000 */
[----:B------:R-:W2:Y:S01]  /*1540*/  LDCU.128 UR8, c[0x0][0xb10] ;  /* 0x00016200ff0877ac */ /* 0x000ea20008000c00 */
[----:B------:R-:W3:Y:S01]  /*1550*/  LDCU UR12, c[0x0][0xb0c] ;  /* 0x00016180ff0c77ac */ /* 0x000ee20008000800 */
[----:B------:R-:W4:Y:S01]  /*1560*/  LDCU UR13, c[0x0][0xb20] ;  /* 0x00016400ff0d77ac */ /* 0x000f220008000800 */
[----:B--2---:R-:W-:Y:S02]  /*1570*/  UIMAD.WIDE.U32 UR4, UR30, UR8, URZ ;  /* 0x000000081e0472a5 */ /* 0x004fe4000f8e00ff */
[----:B------:R-:W-:Y:S02]  /*1580*/  UIMAD.WIDE.U32 UR6, UR31, UR11, URZ ;  /* 0x0000000b1f0672a5 */ /* 0x000fe4000f8e00ff */
[----:B---3--:R-:W-:Y:S02]  /*1590*/  UISETP.NE.AND UP0, UPT, UR12, 0x1, UPT ;  /* 0x000000010c00788c */ /* 0x008fe4000bf05270 */
[----:B------:R-:W-:-:S03]  /*15a0*/  USHF.R.U32.HI UR5, URZ, UR9, UR5 ;  /* 0x00000009ff057299 */ /* 0x000fc60008011605 */
[----:B------:R-:W-:Y:S01]  /*15b0*/  UMOV UR4, UR7 ;  /* 0x0000000700047c82 */ /* 0x000fe20008000000 */
[----:B------:R-:W-:Y:S02]  /*15c0*/  USEL UR5, UR30, UR5, !UP0 ;  /* 0x000000051e057287 */ /* 0x000fe4000c000000 */
[----:B------:R-:W-:Y:S02]  /*15d0*/  UISETP.NE.AND UP0, UPT, UR10, 0x1, UPT ;  /* 0x000000010a00788c */ /* 0x000fe4000bf05270 */
[----:B----4-:R-:W-:-:S04]  /*15e0*/  USHF.R.U32.HI UR4, URZ, UR13, UR4 ;  /* 0x0000000dff047299 */ /* 0x010fc80008011604 */
[----:B------:R-:W-:-:S04]  /*15f0*/  USEL UR4, UR31, UR4, !UP0 ;  /* 0x000000041f047287 */ /* 0x000fc8000c000000 */
[----:B------:R-:W-:Y:S02]  /*1600*/  UIADD3 UR6, UPT, UPT, UR5, -UR4, URZ ;  /* 0x8000000405067290 */ /* 0x000fe4000fffe0ff */
[----:B------:R-:W-:Y:S02]  /*1610*/  UIADD3 UR4, UPT, UPT, -UR5, UR4, URZ ;  /* 0x0000000405047290 */ /* 0x000fe4000fffe1ff */
[----:B------:R-:W-:Y:S02]  /*1620*/  UIMAD UR31, UR6, UR10, UR31 ;  /* 0x0000000a061f72a4 */ /* 0x000fe4000f8e021f */
[----:B------:R-:W-:-:S12]  /*1630*/  UIMAD UR30, UR4, UR12, UR30 ;  /* 0x0000000c041e72a4 */ /* 0x000fd8000f8e021e */
.L_x_19:
[----:B------:R-:W-:Y:S01]  /*1640*/  UISETP.NE.AND UP0, UPT, UR18, 0x2, UPT ;  /* 0x000000021200788c */ /* 0x000fe2000bf05270 */
[----:B------:R-:W-:Y:S09]  /*1650*/  BRA.U !UP5, `(.L_x_20) ;  /* 0x000000010d0c7547 */ /* 0x000ff2000b800000 */
[----:B------:R-:W-:Y:S01]  /*1660*/  UCGABAR_WAIT ;  /* 0x0000000000007dc7 */ /* 0x000fe20008000000 */
[----:B------:R-:W-:Y:S01]  /*1670*/  CCTL.IVALL ;  /* 0x00000000ff00798f */ /* 0x000fe20002000000 */
[----:B------:R-:W-:Y:S05]  /*1680*/  BRA `(.L_x_21) ;  /* 0x0000000000047947 */ /* 0x000fea0003800000 */
.L_x_20:
[----:B------:R-:W-:Y:S06]  /*1690*/  BAR.SYNC.DEFER_BLOCKING 0x0 ;  /* 0x0000000000007b1d */ /* 0x000fec0000010000 */
.L_x_21:
[----:B------:R-:W-:Y:S05]  /*16a0*/  BRA.U UP0, `(.L_x_22) ;  /* 0x0000001100c87547 */ /* 0x000fea000b800000 */
[----:B------:R-:W2:Y:S01]  /*16b0*/  LDCU UR6, c[0x0][0x38c] ;  /* 0x00007180ff0677ac */ /* 0x000ea20008000800 */
[----:B------:R-:W3:Y:S01]  /*16c0*/  S2UR UR8, SR_CgaCtaId ;  /* 0x00000000000879c3 */ /* 0x000ee20000008800 */
[----:B------:R-:W-:Y:S01]  /*16d0*/  PLOP3.LUT P1, PT, PT, PT, UP3, 0x80, 0x8 ;  /* 0x000000000008781c */ /* 0x000fe20003f2f038 */
[----:B------:R-:W-:Y:S01]  /*16e0*/  IMAD.MOV.U32 R12, RZ, RZ, 0x1 ;  /* 0x00000001ff0c7424 */ /* 0x000fe200078e00ff */
[----:B------:R-:W-:Y:S01]  /*16f0*/  UMOV UR7, 0x400 ;  /* 0x0000040000077882 */ /* 0x000fe20000000000 */
[----:B------:R-:W-:Y:S01]  /*1700*/  UISETP.NE.AND UP1, UPT, UR18, URZ, UPT ;  /* 0x000000ff1200728c */ /* 0x000fe2000bf25270 */
[----:B------:R-:W-:Y:S01]  /*1710*/  ISETP.EQ.OR P2, PT, R0, RZ, P3 ;  /* 0x000000ff0000720c */ /* 0x000fe20001f42670 */
[----:B------:R-:W-:Y:S01]  /*1720*/  USEL UR24, URZ, 0x1, UP6 ;  /* 0x00000001ff187887 */ /* 0x000fe2000b000000 */
[----:B------:R-:W-:Y:S02]  /*1730*/  PLOP3.LUT P1, PT, P1, PT, PT, 0x8, 0x80 ;  /* 0x000000000080781c */ /* 0x000fe40000f2e170 */
[----:B------:R-:W-:Y:S01]  /*1740*/  CS2R R10, SRZ ;  /* 0x00000000000a7805 */ /* 0x000fe2000001ff00 */
[----:B------:R-:W-:Y:S01]  /*1750*/  IMAD.MOV.U32 R9, RZ, RZ, RZ ;  /* 0x000000ffff097224 */ /* 0x000fe200078e00ff */
[----:B------:R-:W4:Y:S01]  /*1760*/  LDCU UR40, c[0x0][0x370] ;  /* 0x00006e00ff2877ac */ /* 0x000f220008000800 */
[----:B------:R-:W-:Y:S01]  /*1770*/  IMAD.MOV.U32 R8, RZ, RZ, 0x1 ;  /* 0x00000001ff087424 */ /* 0x000fe200078e00ff */
[----:B------:R-:W1:Y:S01]  /*1780*/  LDCU.64 UR26, c[0x0][0x348] ;  /* 0x00006900ff1a77ac */ /* 0x000e620008000a00 */
[----:B--2---:R-:W-:-:S02]  /*1790*/  UIADD3 UR5, UPT, UPT, UR6, 0x3f, URZ ;  /* 0x0000003f06057890 */ /* 0x004fc4000fffe0ff */
[----:B------:R-:W-:Y:S02]  /*17a0*/  USHF.R.U32.HI UR45, URZ, 0x6, UR28 ;  /* 0x00000006ff2d7899 */ /* 0x000fe4000801161c */
[----:B------:R-:W-:Y:S02]  /*17b0*/  USHF.R.S32.HI UR4, URZ, 0x1f, UR5 ;  /* 0x0000001fff047899 */ /* 0x000fe40008011405 */
[----:B---3--:R-:W-:Y:S02]  /*17c0*/  ULEA UR7, UR8, UR7, 0x18 ;  /* 0x0000000708077291 */ /* 0x008fe4000f8ec0ff */
[----:B------:R-:W-:Y:S02]  /*17d0*/  ULEA.HI UR4, UR4, UR5, URZ, 0x6 ;  /* 0x0000000504047291 */ /* 0x000fe4000f8f30ff */
[----:B------:R-:W-:Y:S02]  /*17e0*/  UIADD3 UR5, UPT, UPT, UR6, -0x1, URZ ;  /* 0xffffffff06057890 */ /* 0x000fe4000fffe0ff */
[----:B------:R-:W-:-:S02]  /*17f0*/  USHF.R.S32.HI UR43, URZ, 0x6, UR4 ;  /* 0x00000006ff2b7899 */ /* 0x000fc40008011404 */
[----:B------:R-:W-:Y:S02]  /*1800*/  UISETP.GE.U32.AND UP2, UPT, UR5, -0x7f, UPT ;  /* 0xffffff810500788c */ /* 0x000fe4000bf46070 */
[----:B------:R-:W-:Y:S02]  /*1810*/  UISETP.LT.U32.AND UP0, UPT, UR43, 0x4, UPT ;  /* 0x000000042b00788c */ /* 0x000fe4000bf01070 */
[----:B------:R-:W-:Y:S02]  /*1820*/  ULEA UR29, UR28, UR7, 0x1 ;  /* 0x000000071c1d7291 */ /* 0x000fe4000f8e08ff */
[----:B------:R-:W-:Y:S02]  /*1830*/  USEL UR41, UR43, 0x4, UP0 ;  /* 0x000000042b297887 */ /* 0x000fe40008000000 */
[----:B------:R-:W-:Y:S02]  /*1840*/  UIADD3 UR46, UPT, UPT, UR6, 0x7e, URZ ;  /* 0x0000007e062e7890 */ /* 0x000fe4000fffe0ff */
[----:B------:R-:W-:-:S02]  /*1850*/  UIADD3 UR21, UPT, UPT, UR41, -0x1, URZ ;  /* 0xffffffff29157890 */ /* 0x000fc4000fffe0ff */
[----:B------:R-:W-:Y:S01]  /*1860*/  @UP2 UIADD3 UR21, UPT, UPT, UR41, URZ, URZ ;  /* 0x000000ff29152290 */ /* 0x000fe2000fffe0ff */
[----:B------:R-:W2:Y:S01]  /*1870*/  LDCU UR39, c[0x0][0x374] ;  /* 0x00006e80ff2777ac */ /* 0x000ea20008000800 */
[----:B------:R-:W-:Y:S02]  /*1880*/  USEL UR24, UR24, 0x2, UP1 ;  /* 0x0000000218187887 */ /* 0x000fe40008800000 */
[----:B------:R-:W-:Y:S02]  /*1890*/  UIADD3 UR29, UPT, UPT, UR29, 0x10800, URZ ;  /* 0x000108001d1d7890 */ /* 0x000fe4000fffe0ff */
[----:B------:R-:W-:Y:S02]  /*18a0*/  UIADD3 UR44, UPT, UPT, UR43, -UR41, URZ ;  /* 0x800000292b2c7290 */ /* 0x000fe4000fffe0ff */
[----:B------:R-:W-:Y:S01]  /*18b0*/  UIADD3 UR21, UPT, UPT, UR21, 0x1, URZ ;  /* 0x0000000115157890 */ /* 0x000fe2000fffe0ff */
[----:B-1--4-:R-:W-:-:S11]  /*18c0*/  UMOV UR5, URZ ;  /* 0x000000ff00057c82 */ /* 0x012fd60008000000 */
.L_x_42:
[----:B-1----:R-:W1:Y:S02]  /*18d0*/  S2UR UR4, SR_CgaCtaId ;  /* 0x00000000000479c3 */ /* 0x002e640000008800 */
[----:B-1----:R-:W-:-:S09]  /*18e0*/  UISETP.NE.AND UP0, UPT, UR4, URZ, UPT ;  /* 0x000000ff0400728c */ /* 0x002fd2000bf05270 */
[----:B------:R-:W-:Y:S05]  /*18f0*/  BRA.U UP0, `(.L_x_23) ;  /* 0x0000000100287547 */ /* 0x000fea000b800000 */
[----:B------:R-:W-:Y:S02]  /*1900*/  LEA R0, R9, UR7, 0x3 ;  /* 0x0000000709007c11 */ /* 0x000fe4000f8e18ff */
[----:B------:R-:W-:-:S04]  /*1910*/  SHF.L.U32 R3, R8, 0x1f, RZ ;  /* 0x0000001f08037819 */ /* 0x000fc800000006ff */
[----:B------:R-:W1:Y:S02]  /*1920*/  SYNCS.PHASECHK.TRANS64.TRYWAIT P0, [R0+URZ+0x100], R3 ;  /* 0x00010003000075a7 */ /* 0x000e6400080011ff */
[----:B-1----:R-:W-:Y:S05]  /*1930*/  @!P0 BRA `(.L_x_24) ;  /* 0x0000007c00708947 */ /* 0x002fea0003800000 */
.L_x_138:
[----:B------:R3:W-:Y:S01]  /*1940*/  SYNCS.ARRIVE.TRANS64.A1T0 RZ, [R0+URZ+0xf0], RZ ;  /* 0x0000f0ff00ff79a7 */ /* 0x0007e200081000ff */
[----:B------:R-:W-:-:S05]  /*1950*/  VIADD R9, R9, 0x1 ;  /* 0x0000000109097836 */ /* 0x000fca0000000000 */
[----:B------:R-:W-:-:S04]  /*1960*/  ISETP.NE.AND P0, PT, R9, 0x2, PT ;  /* 0x000000020900780c */ /* 0x000fc80003f05270 */
[----:B-1----:R-:W-:Y:S02]  /*1970*/  SEL R3, RZ, 0x1, P0 ;  /* 0x00000001ff037807 */ /* 0x002fe40000000000 */
[----:B------:R-:W-:Y:S02]  /*1980*/  SEL R9, R9, RZ, P0 ;  /* 0x000000ff09097207 */ /* 0x000fe40000000000 */
[----:B------:R-:W-:-:S07]  /*1990*/  LOP3.LUT R8, R8, R3, RZ, 0x3c, !PT ;  /* 0x0000000308087212 */ /* 0x000fce00078e3cff */
.L_x_23:
[----:B------:R-:W-:Y:S01]  /*19a0*/  ULEA UR4, UR5, UR7, 0x3 ;  /* 0x0000000705047291 */ /* 0x000fe2000f8e18ff */
[----:B---3--:R-:W-:Y:S01]  /*19b0*/  SHF.L.U32 R0, R12, 0x1f, RZ ;  /* 0x0000001f0c007819 */ /* 0x008fe200000006ff */
[----:B------:R-:W-:Y:S02]  /*19c0*/  UISETP.GE.U32.AND UP0, UPT, UR46, 0x7f, UPT ;  /* 0x0000007f2e00788c */ /* 0x000fe4000bf06070 */
[----:B------:R-:W-:Y:S02]  /*19d0*/  USHF.L.U32 UR35, UR30, 0x6, URZ ;  /* 0x000000061e237899 */ /* 0x000fe400080006ff */
[----:B------:R-:W-:Y:S01]  /*19e0*/  ULEA UR19, UR31, UR45, 0x8 ;  /* 0x0000002d1f137291 */ /* 0x000fe2000f8e40ff */
[----:B------:R-:W-:Y:S02]  /*19f0*/  UMOV UR13, URZ ;  /* 0x000000ff000d7c82 */ /* 0x000fe40008000000 */
[----:B------:R1:W3:Y:S02]  /*1a00*/  SYNCS.PHASECHK.TRANS64.TRYWAIT P0, [UR4+0x20], R0 ;  /* 0x00002000ff0075a7 */ /* 0x0002e40008001104 */
[----:B------:R-:W-:Y:S07]  /*1a10*/  BRA.U !UP0, `(.L_x_25) ;  /* 0x0000000108c07547 */ /* 0x000fee000b800000 */
[----:B------:R-:W-:Y:S01]  /*1a20*/  UMOV UR6, URZ ;  /* 0x000000ff00067c82 */ /* 0x000fe20008000000 */
[----:B------:R-:W-:-:S05]  /*1a30*/  UMOV UR4, UR5 ;  /* 0x0000000500047c82 */ /* 0x000fca0008000000 */
.L_x_31:
[----:B------:R-:W-:Y:S01]  /*1a40*/  ULEA UR33, UR4, UR7, 0x3 ;  /* 0x0000000704217291 */ /* 0x000fe2000f8e18ff */
[----:B---3--:R-:W-:Y:S01]  /*1a50*/  @!P3 MOV R2, 0xa000 ;  /* 0x0000a0000002b802 */ /* 0x008fe20000000f00 */
[----:B-1-34-:R-:W-:Y:S10]  /*1a60*/  @P0 BRA `(.L_x_26) ;  /* 0x00000000000c0947 */ /* 0x01aff40003800000 */
[----:B------:R-:W-:-:S04]  /*1a70*/  SHF.L.U32 R3, R12, 0x1f, RZ ;  /* 0x0000001f0c037819 */ /* 0x000fc800000006ff */
[----:B------:R-:W3:Y:S02]  /*1a80*/  SYNCS.PHASECHK.TRANS64.TRYWAIT P0, [UR33+0x20], R3 ;  /* 0x00002003ff0075a7 */ /* 0x000ee40008001121 */
[----:B---3--:R-:W-:Y:S05]  /*1a90*/  @!P0 BRA `(.L_x_27) ;  /* 0x0000007c002c8947 */ /* 0x008fea0003800000 */
.L_x_26:
[----:B------:R3:W-:Y:S01]  /*1aa0*/  @!P3 SYNCS.ARRIVE.TRANS64 RZ, [UR33], R2 ;  /* 0x00000002ffffb9a7 */ /* 0x0007e20008000021 */
[----:B------:R-:W-:-:S04]  /*1ab0*/  ULOP3.LUT UR5, UR24, 0x2, URZ, 0xfc, !UPT ;  /* 0x0000000218057892 */ /* 0x000fc8000f8efcff */
[----:B------:R-:W-:-:S09]  /*1ac0*/  UISETP.NE.AND UP0, UPT, UR5, 0x2, UPT ;  /* 0x000000020500788c */ /* 0x000fd2000bf05270 */
[----:B------:R-:W-:Y:S05]  /*1ad0*/  BRA.U UP0, `(.L_x_28) ;  /* 0x0000000100047547 */ /* 0x000fea000b800000 */
[----:B--2---:R-:W-:Y:S05]  /*1ae0*/  BPT.TRAP 0x1 ;  /* 0x000000040000795c */ /* 0x004fea0000300000 */
.L_x_28:
[----:B------:R-:W-:Y:S04]  /*1af0*/  BSSY.RECONVERGENT B0, `(.L_x_29) ;  /* 0x0000003000007945 */ /* 0x000fe80003800200 */
[----:B------:R-:W-:Y:S05]  /*1b00*/  @P2 BRA `(.L_x_30) ;  /* 0x0000000000042947 */ /* 0x000fea0003800000 */
[----:B--2---:R-:W-:Y:S05]  /*1b10*/  BPT.TRAP 0x1 ;  /* 0x000000040000795c */ /* 0x004fea0000300000 */
.L_x_30:
[----:B--2---:R-:W-:Y:S05]  /*1b20*/  BSYNC.RECONVERGENT B0 ;  /* 0x0000000000007941 */ /* 0x004fea0003800200 */
.L_x_29:
[----:B------:R-:W-:Y:S02]  /*1b30*/  UIADD3 UR5, UPT, UPT, UR4, 0x1, URZ ;  /* 0x0000000104057890 */ /* 0x000fe4000fffe0ff */
[----:B------:R-:W-:Y:S02]  /*1b40*/  ULEA UR32, UR4, UR7, 0xd ;  /* 0x0000000704207291 */ /* 0x000fe4000f8e68ff */
[----:B------:R-:W-:Y:S02]  /*1b50*/  UISETP.NE.AND UP0, UPT, UR5, 0x4, UPT ;  /* 0x000000040500788c */ /* 0x000fe4000bf05270 */
[----:B------:R-:W-:Y:S02]  /*1b60*/  USHF.L.U32 UR34, UR6, 0x6, URZ ;  /* 0x0000000606227899 */ /* 0x000fe400080006ff */
[----:B------:R-:W-:Y:S02]  /*1b70*/  USEL UR9, URZ, 0x1, UP0 ;  /* 0x00000001ff097887 */ /* 0x000fe40008000000 */
[----:B------:R-:W-:-:S02]  /*1b80*/  USEL UR5, UR5, URZ, UP0 ;  /* 0x000000ff05057287 */ /* 0x000fc40008000000 */
[----:B------:R-:W-:Y:S02]  /*1b90*/  ULEA UR4, UR4, UR28, 0xe ;  /* 0x0000001c04047291 */ /* 0x000fe4000f8e70ff */
[----:B------:R-:W-:Y:S01]  /*1ba0*/  ULEA UR8, UR5, UR7, 0x3 ;  /* 0x0000000705087291 */ /* 0x000fe2000f8e18ff */
[----:B------:R-:W-:Y:S01]  /*1bb0*/  LOP3.LUT R12, R12, UR9, RZ, 0x3c, !PT ;  /* 0x000000090c0c7c12 */ /* 0x000fe2000f8e3cff */
[----:B------:R-:W-:Y:S02]  /*1bc0*/  UIADD3 UR6, UPT, UPT, UR6, 0x1, URZ ;  /* 0x0000000106067890 */ /* 0x000fe4000fffe0ff */
[----:B------:R-:W-:Y:S01]  /*1bd0*/  UIADD3 UR10, UP1, UPT, UR26, 0x80, URZ ;  /* 0x000000801a0a7890 */ /* 0x000fe2000ff3e0ff */
[----:B-1----:R-:W-:Y:S01]  /*1be0*/  SHF.L.U32 R0, R12, 0x1f, RZ ;  /* 0x0000001f0c007819 */ /* 0x002fe200000006ff */
[----:B------:R-:W-:Y:S02]  /*1bf0*/  ULEA UR4, UR4, UR7, 0x1 ;  /* 0x0000000704047291 */ /* 0x000fe4000f8e08ff */
[----:B------:R-:W-:Y:S01]  /*1c00*/  UIADD3.X UR11, UPT, UPT, URZ, UR27, URZ, UP1, !UPT ;  /* 0x0000001bff0b7290 */ /* 0x000fe20008ffe4ff */
[----:B------:R4:W1:Y:S01]  /*1c10*/  SYNCS.PHASECHK.TRANS64.TRYWAIT P0, [UR8+0x20], R0 ;  /* 0x00002000ff0075a7 */ /* 0x0008620008001108 */
[----:B------:R-:W-:-:S02]  /*1c20*/  UIADD3 UR8, UP0, UPT, UR26, 0x180, URZ ;  /* 0x000001801a087890 */ /* 0x000fc4000ff1e0ff */
[----:B------:R-:W-:Y:S02]  /*1c30*/  UIADD3 UR32, UPT, UPT, UR32, 0x8800, URZ ;  /* 0x0000880020207890 */ /* 0x000fe4000fffe0ff */
[----:B------:R-:W-:Y:S02]  /*1c40*/  UIADD3.X UR9, UPT, UPT, URZ, UR27, URZ, UP0, !UPT ;  /* 0x0000001bff097290 */ /* 0x000fe400087fe4ff */
[----:B------:R-:W-:Y:S02]  /*1c50*/  UISETP.NE.AND UP0, UPT, UR6, UR21, UPT ;  /* 0x000000150600728c */ /* 0x000fe4000bf05270 */
[----:B------:R-:W-:Y:S01]  /*1c60*/  UIADD3 UR16, UPT, UPT, UR4, 0x10800, URZ ;  /* 0x0001080004107890 */ /* 0x000fe2000fffe0ff */
[----:B------:R-:W-:Y:S01]  /*1c70*/  UMOV UR12, 0x0 ;  /* 0x00000000000c7882 */ /* 0x000fe20000000000 */
[----:B------:R-:W-:Y:S01]  /*1c80*/  UMOV UR13, 0x10000000 ;  /* 0x10000000000d7882 */ /* 0x000fe20000000000 */
[----:B------:R-:W-:Y:S01]  /*1c90*/  UMOV UR4, 0xf0000 ;  /* 0x000f000000047882 */ /* 0x000fe20000000000 */
[----:B------:R-:W-:Y:S01]  /*1ca0*/  UMOV UR20, UR36 ;  /* 0x0000002400147c82 */ /* 0x000fe20008000000 */
[----:B------:R-:W-:Y:S01]  /*1cb0*/  UMOV UR17, UR33 ;  /* 0x0000002100117c82 */ /* 0x000fe20008000000 */
[----:B------:R-:W-:Y:S01]  /*1cc0*/  UMOV UR18, UR34 ;  /* 0x0000002200127c82 */ /* 0x000fe20008000000 */
[----:B------:R-:W-:Y:S02]  /*1cd0*/  UTMALDG.3D [UR32], [UR10], desc[UR12] ;  /* 0x00000c200a0075b4 */ /* 0x000fe40008011000 */
[----:B------:R2:W-:Y:S02]  /*1ce0*/  UTMALDG.3D.MULTICAST [UR16], [UR8], UR4, desc[UR12] ;  /* 0x00000c10080073b4 */ /* 0x0005e40008011804 */
[----:B--2---:R-:W-:Y:S01]  /*1cf0*/  UMOV UR13, UR21 ;  /* 0x00000015000d7c82 */ /* 0x004fe20008000000 */
[----:B------:R-:W-:Y:S01]  /*1d00*/  UMOV UR4, UR5 ;  /* 0x0000000500047c82 */ /* 0x000fe20008000000 */
[----:B------:R-:W-:Y:S05]  /*1d10*/  BRA.U UP0, `(.L_x_31) ;  /* 0xfffffffd00487547 */ /* 0x000fea000b83ffff */
.L_x_25:
[----:B------:R-:W-:Y:S01]  /*1d20*/  ULEA UR4, UR5, UR7, 0x3 ;  /* 0x0000000705047291 */ /* 0x000fe2000f8e18ff */
[----:B-1--4-:R-:W-:Y:S01]  /*1d30*/  SHF.L.U32 R0, R12, 0x1f, RZ ;  /* 0x0000001f0c007819 */ /* 0x012fe200000006ff */
[----:B------:R-:W-:Y:S01]  /*1d40*/  @!P1 SYNCS.ARRIVE.TRANS64.A1T0 RZ, [UR7+0x88], RZ ;  /* 0x000088ffffff99a7 */ /* 0x000fe20008100007 */
[----:B------:R-:W-:-:S06]  /*1d50*/  UISETP.GT.AND UP0, UPT, UR43, UR41, UPT ;  /* 0x000000292b00728c */ /* 0x000fcc000bf04270 */
[----:B---3--:R1:W3:Y:S03]  /*1d60*/  SYNCS.PHASECHK.TRANS64.TRYWAIT P0, [UR4+0x20], R0 ;  /* 0x00002000ff0075a7 */ /* 0x0082e60008001104 */
[----:B------:R-:W-:Y:S05]  /*1d70*/  BRA.U !UP0, `(.L_x_32) ;  /* 0x0000000108bc7547 */ /* 0x000fea000b800000 */
[----:B------:R-:W-:Y:S01]  /*1d80*/  UIADD3 UR25, UPT, UPT, UR44, UR13, URZ ;  /* 0x0000000d2c197290 */ /* 0x000fe2000fffe0ff */
[----:B------:R-:W-:-:S11]  /*1d90*/  UMOV UR4, UR5 ;  /* 0x0000000500047c82 */ /* 0x000fd60008000000 */
.L_x_38:
[----:B------:R-:W-:Y:S01]  /*1da0*/  ULEA UR9, UR4, UR7, 0x3 ;  /* 0x0000000704097291 */ /* 0x000fe2000f8e18ff */
[----:B---3--:R-:W-:Y:S01]  /*1db0*/  @!P3 MOV R2, 0xa000 ;  /* 0x0000a0000002b802 */ /* 0x008fe20000000f00 */
[----:B-1-3--:R-:W-:Y:S10]  /*1dc0*/  @P0 BRA `(.L_x_33) ;  /* 0x00000000000c0947 */ /* 0x00aff40003800000 */
[----:B------:R-:W-:-:S04]  /*1dd0*/  SHF.L.U32 R3, R12, 0x1f, RZ ;  /* 0x0000001f0c037819 */ /* 0x000fc800000006ff */
[----:B------:R-:W3:Y:S02]  /*1de0*/  SYNCS.PHASECHK.TRANS64.TRYWAIT P0, [UR9+0x20], R3 ;  /* 0x00002003ff0075a7 */ /* 0x000ee40008001109 */
[----:B---3--:R-:W-:Y:S05]  /*1df0*/  @!P0 BRA `(.L_x_34) ;  /* 0x00000078006c8947 */ /* 0x008fea0003800000 */
.L_x_33:
[----:B------:R3:W-:Y:S01]  /*1e00*/  @!P3 SYNCS.ARRIVE.TRANS64 RZ, [UR9], R2 ;  /* 0x00000002ffffb9a7 */ /* 0x0007e20008000009 */
[----:B------:R-:W-:-:S04]  /*1e10*/  ULOP3.LUT UR5, UR24, 0x2, URZ, 0xfc, !UPT ;  /* 0x0000000218057892 */ /* 0x000fc8000f8efcff */
[----:B------:R-:W-:-:S09]  /*1e20*/  UISETP.NE.AND UP0, UPT, UR5, 0x2, UPT ;  /* 0x000000020500788c */ /* 0x000fd2000bf05270 */
[----:B------:R-:W-:Y:S05]  /*1e30*/  BRA.U UP0, `(.L_x_35) ;  /* 0x0000000100047547 */ /* 0x000fea000b800000 */
[----:B--2---:R-:W-:Y:S05]  /*1e40*/  BPT.TRAP 0x1 ;  /* 0x000000040000795c */ /* 0x004fea0000300000 */
.L_x_35:
[----:B------:R-:W-:Y:S04]  /*1e50*/  BSSY.RECONVERGENT B0, `(.L_x_36) ;  /* 0x0000003000007945 */ /* 0x000fe80003800200 */
[----:B------:R-:W-:Y:S05]  /*1e60*/  @P2 BRA `(.L_x_37) ;  /* 0x0000000000042947 */ /* 0x000fea0003800000 */
[----:B--2---:R-:W-:Y:S05]  /*1e70*/  BPT.TRAP 0x1 ;  /* 0x000000040000795c */ /* 0x004fea0000300000 */
.L_x_37:
[----:B--2---:R-:W-:Y:S05]  /*1e80*/  BSYNC.RECONVERGENT B0 ;  /* 0x0000000000007941 */ /* 0x004fea0003800200 */
.L_x_36:
[----:B------:R-:W-:Y:S02]  /*1e90*/  UIADD3 UR5, UPT, UPT, UR4, 0x1, URZ ;  /* 0x0000000104057890 */ /* 0x000fe4000fffe0ff */
[----:B------:R-:W-:Y:S02]  /*1ea0*/  UIADD3 UR14, UP1, UPT, UR26, 0x80, URZ ;  /* 0x000000801a0e7890 */ /* 0x000fe4000ff3e0ff */
[----:B------:R-:W-:Y:S02]  /*1eb0*/  UISETP.NE.AND UP0, UPT, UR5, 0x4, UPT ;  /* 0x000000040500788c */ /* 0x000fe4000bf05270 */
[----:B------:R-:W-:Y:S02]  /*1ec0*/  USHF.L.U32 UR10, UR13, 0x6, URZ ;  /* 0x000000060d0a7899 */ /* 0x000fe400080006ff */
[----:B------:R-:W-:Y:S02]  /*1ed0*/  USEL UR8, URZ, 0x1, UP0 ;  /* 0x00000001ff087887 */ /* 0x000fe40008000000 */
[----:B------:R-:W-:-:S02]  /*1ee0*/  USEL UR5, UR5, URZ, UP0 ;  /* 0x000000ff05057287 */ /* 0x000fc40008000000 */
[----:B------:R-:W-:Y:S02]  /*1ef0*/  UIADD3 UR22, UP0, UPT, UR26, 0x180, URZ ;  /* 0x000001801a167890 */ /* 0x000fe4000ff1e0ff */
[----:B------:R-:W-:Y:S01]  /*1f00*/  LOP3.LUT R12, R12, UR8, RZ, 0x3c, !PT ;  /* 0x000000080c0c7c12 */ /* 0x000fe2000f8e3cff */
[----:B------:R-:W-:Y:S02]  /*1f10*/  ULEA UR8, UR4, UR7, 0xd ;  /* 0x0000000704087291 */ /* 0x000fe4000f8e68ff */
[----:B------:R-:W-:Y:S01]  /*1f20*/  ULEA UR6, UR5, UR7, 0x3 ;  /* 0x0000000705067291 */ /* 0x000fe2000f8e18ff */
[----:B-1----:R-:W-:Y:S01]  /*1f30*/  SHF.L.U32 R0, R12, 0x1f, RZ ;  /* 0x0000001f0c007819 */ /* 0x002fe200000006ff */
[----:B------:R-:W-:Y:S02]  /*1f40*/  UIADD3 UR8, UPT, UPT, UR8, 0x8800, URZ ;  /* 0x0000880008087890 */ /* 0x000fe4000fffe0ff */
[----:B------:R-:W-:Y:S02]  /*1f50*/  UIADD3.X UR15, UPT, UPT, URZ, UR27, URZ, UP1, !UPT ;  /* 0x0000001bff0f7290 */ /* 0x000fe40008ffe4ff */
[----:B------:R-:W-:-:S02]  /*1f60*/  ULEA UR16, UR4, UR29, 0xf ;  /* 0x0000001d04107291 */ /* 0x000fc4000f8e78ff */
[----:B------:R-:W-:Y:S01]  /*1f70*/  UIADD3.X UR23, UPT, UPT, URZ, UR27, URZ, UP0, !UPT ;  /* 0x0000001bff177290 */ /* 0x000fe200087fe4ff */
[----:B------:R4:W1:Y:S01]  /*1f80*/  SYNCS.PHASECHK.TRANS64.TRYWAIT P0, [UR6+0x20], R0 ;  /* 0x00002000ff0075a7 */ /* 0x0008620008001106 */
[----:B------:R-:W-:Y:S01]  /*1f90*/  UMOV UR30, 0x0 ;  /* 0x00000000001e7882 */ /* 0x000fe20000000000 */
[----:B------:R-:W-:Y:S01]  /*1fa0*/  UMOV UR31, 0x10000000 ;  /* 0x10000000001f7882 */ /* 0x000fe20000000000 */
[----:B------:R-:W-:Y:S01]  /*1fb0*/  UMOV UR11, UR35 ;  /* 0x00000023000b7c82 */ /* 0x000fe20008000000 */
[----:B------:R-:W-:Y:S01]  /*1fc0*/  UMOV UR12, UR36 ;  /* 0x00000024000c7c82 */ /* 0x000fe20008000000 */
[----:B------:R-:W-:Y:S01]  /*1fd0*/  UMOV UR6, 0xf0000 ;  /* 0x000f000000067882 */ /* 0x000fe20000000000 */
[----:B------:R-:W-:Y:S01]  /*1fe0*/  UMOV UR20, UR36 ;  /* 0x0000002400147c82 */ /* 0x000fe20008000000 */
[----:B------:R-:W-:Y:S01]  /*1ff0*/  UMOV UR17, UR9 ;  /* 0x0000000900117c82 */ /* 0x000fe20008000000 */
[----:B------:R-:W-:Y:S01]  /*2000*/  UMOV UR18, UR10 ;  /* 0x0000000a00127c82 */ /* 0x000fe20008000000 */
[----:B------:R4:W-:Y:S01]  /*2010*/  UTMALDG.3D [UR8], [UR14], desc[UR30] ;  /* 0x00001e080e0075b4 */ /* 0x0009e20008011000 */
[----:B------:R-:W-:Y:S01]  /*2020*/  UIADD3 UR13, UPT, UPT, UR13, 0x1, URZ ;  /* 0x000000010d0d7890 */ /* 0x000fe2000fffe0ff */
[----:B------:R-:W-:-:S03]  /*2030*/  UMOV UR4, UR5 ;  /* 0x0000000500047c82 */ /* 0x000fc60008000000 */
[----:B------:R-:W-:Y:S01]  /*2040*/  UISETP.NE.AND UP0, UPT, UR13, UR25, UPT ;  /* 0x000000190d00728c */ /* 0x000fe2000bf05270 */
[----:B------:R4:W-:Y:S08]  /*2050*/  UTMALDG.3D.MULTICAST [UR16], [UR22], UR6, desc[UR30] ;  /* 0x00001e10160073b4 */ /* 0x0009f00008011806 */
[----:B----4-:R-:W-:Y:S05]  /*2060*/  BRA.U UP0, `(.L_x_38) ;  /* 0xfffffffd004c7547 */ /* 0x010fea000b83ffff */
.L_x_32:
[C---:B------:R-:W-:Y:S01]  /*2070*/  LEA R3, R11.reuse, UR7, 0x3 ;  /* 0x000000070b037c11 */ /* 0x040fe2000f8e18ff */
[----:B------:R-:W-:Y:S01]  /*2080*/  NOP ;  /* 0x0000000000007918 */ /* 0x000fe20000000000 */
[----:B-1----:R-:W-:Y:S02]  /*2090*/  SHF.L.U32 R0, R10, 0x1f, RZ ;  /* 0x0000001f0a007819 */ /* 0x002fe400000006ff */
[----:B------:R-:W-:Y:S02]  /*20a0*/  LEA R5, R11, UR7, 0x4 ;  /* 0x000000070b057c11 */ /* 0x000fe4000f8e20ff */
[----:B---3--:R-:W1:Y:S02]  /*20b0*/  SYNCS.PHASECHK.TRANS64.TRYWAIT P0, [R3+URZ+0x90], R0 ;  /* 0x00009000030075a7 */ /* 0x008e6400080011ff */
[----:B-1----:R-:W-:Y:S05]  /*20c0*/  @!P0 BRA `(.L_x_39) ;  /* 0x0000007400d08947 */ /* 0x002fea0003800000 */
.L_x_141:
[----:B------:R-:W3:Y:S01]  /*20d0*/  LDS.128 R4, [R5+0x120] ;  /* 0x0001200005047984 */ /* 0x000ee20000000c00 */
[----:B------:R-:W-:Y:S01]  /*20e0*/  UISETP.GE.AND UP0, UPT, UR42, 0x1, UPT ;  /* 0x000000012a00788c */ /* 0x000fe2000bf06270 */
[----:B------:R-:W-:Y:S01]  /*20f0*/  @!PT LDS RZ, [RZ] ;  /* 0x00000000fffff984 */ /* 0x000fe20000000800 */
[----:B------:R-:W-:Y:S01]  /*2100*/  @!PT LDS RZ, [RZ] ;  /* 0x00000000fffff984 */ /* 0x000fe20000000800 */
[----:B------:R-:W-:Y:S01]  /*2110*/  @!PT LDS RZ, [RZ] ;  /* 0x00000000fffff984 */ /* 0x000fe20000000800 */
[----:B------:R-:W-:Y:S01]  /*2120*/  @!PT LDS RZ, [RZ] ;  /* 0x00000000fffff984 */ /* 0x000fe20000000800 */
[----:B------:R4:W-:Y:S06]  /*2130*/  MEMBAR.ALL.CTA ;  /* 0x0000000000007992 */ /* 0x0009ec0000008000 */
[----:B----4-:R-:W4:Y:S01]  /*2140*/  FENCE.VIEW.ASYNC.S ;  /* 0x00000000000073c6 */ /* 0x010f220000000000 */
[----:B---3--:R-:W-:-:S13]  /*2150*/  LOP3.LUT P0, RZ, R6, 0x1, RZ, 0xc0, !PT ;  /* 0x0000000106ff7812 */ /* 0x008fda000780c0ff */
[----:B----4-:R-:W-:Y:S01]  /*2160*/  VOTEU.ANY UP1, P0 ;  /* 0x0000000000ff7886 */ /* 0x010fe20000020100 */
[----:B------:R-:W-:-:S13]  /*2170*/  PLOP3.LUT P0, PT, PT, PT, UP1, 0x80, 0x8 ;  /* 0x000000000008781c */ /* 0x000fda0003f0f018 */
[----:B-1----:R-:W-:Y:S02]  /*2180*/  @P0 LOP3.LUT R0, R5, 0xffff, RZ, 0xc0, !PT ;  /* 0x0000ffff05000812 */ /* 0x002fe400078ec0ff */
[----:B------:R-:W-:Y:S02]  /*2190*/  @P0 MOV R2, R4 ;  /* 0x0000000400020202 */ /* 0x000fe40000000f00 */
[----:B------:R-:W-:Y:S01]  /*21a0*/  @P0 R2UR UR6, R0 ;  /* 0x00000000000602ca */ /* 0x000fe200000e0000 */
[----:B------:R-:W-:Y:S01]  /*21b0*/  VIADD R0, R3, 0xa0 ;  /* 0x000000a003007836 */ /* 0x000fe20000000000 */
[----:B------:R-:W-:Y:S02]  /*21c0*/  @P0 SHF.R.U32.HI R4, RZ, 0x10, R5 ;  /* 0x00000010ff040819 */ /* 0x000fe40000011605 */
[----:B------:R-:W-:Y:S02]  /*21d0*/  @P0 R2UR UR8, R2 ;  /* 0x00000000020802ca */ /* 0x000fe400000e0000 */
[----:B------:R-:W-:-:S02]  /*21e0*/  PRMT R0, RZ, 0x654, R0 ;  /* 0x00000654ff007816 */ /* 0x000fc40000000000 */
[----:B------:R-:W-:Y:S02]  /*21f0*/  @P0 R2UR UR4, R4 ;  /* 0x00000000040402ca */ /* 0x000fe400000e0000 */
[----:B------:R1:W-:Y:S03]  /*2200*/  SYNCS.ARRIVE.TRANS64.RED.A1T0 RZ, [R0+URZ], RZ ;  /* 0x000000ff00ff79a7 */ /* 0x0003e600081004ff */
[----:B------:R-:W-:-:S04]  /*2210*/  @UP1 UMOV UR37, UR6 ;  /* 0x0000000600251c82 */ /* 0x000fc80008000000 */
[----:B------:R-:W-:-:S04]  /*2220*/  @UP1 UMOV UR38, UR8 ;  /* 0x0000000800261c82 */ /* 0x000fc80008000000 */
[----:B------:R-:W-:Y:S01]  /*2230*/  @UP1 UMOV UR36, UR4 ;  /* 0x0000000400241c82 */ /* 0x000fe20008000000 */
[----:B------:R-:W-:Y:S05]  /*2240*/  BRA.U !UP0, `(.L_x_40) ;  /* 0x0000000108d47547 */ /* 0x000fea000b800000 */
[----:B------:R-:W2:Y:S01]  /*2250*/  LDCU.128 UR12, c[0x0][0xb10] ;  /* 0x00016200ff0c77ac */ /* 0x000ea20008000c00 */
[----:B------:R-:W3:Y:S01]  /*2260*/  LDCU UR25, c[0x0][0xb20] ;  /* 0x00016400ff1977ac */ /* 0x000ee20008000800 */
[----:B------:R-:W4:Y:S01]  /*2270*/  LDCU UR20, c[0x0][0xb0c] ;  /* 0x00016180ff1477ac */ /* 0x000f220008000800 */
[----:B------:R-:W1:Y:S01]  /*2280*/  LDCU.64 UR10, c[0x0][0xb28] ;  /* 0x00016500ff0a77ac */ /* 0x000e620008000a00 */
[----:B------:R-:W-:Y:S02]  /*2290*/  UISETP.NE.AND UP3, UPT, UR42, 0x1, UPT ;  /* 0x000000012a00788c */ /* 0x000fe4000bf65270 */
[----:B--2---:R-:W-:Y:S02]  /*22a0*/  UIMAD.WIDE.U32 UR16, UR39, UR15, URZ ;  /* 0x0000000f271072a5 */ /* 0x004fe4000f8e00ff */
[----:B------:R-:W-:Y:S02]  /*22b0*/  UIMAD.WIDE.U32 UR8, UR40, UR12, URZ ;  /* 0x0000000c280872a5 */ /* 0x000fe4000f8e00ff */
[----:B------:R-:W-:-:S02]  /*22c0*/  UISETP.NE.AND UP0, UPT, UR14, 0x1, UPT ;  /* 0x000000010e00788c */ /* 0x000fc4000bf05270 */
[----:B------:R-:W-:Y:S01]  /*22d0*/  UIMAD.WIDE.U32 UR22, UR37, UR15, URZ ;  /* 0x0000000f251672a5 */ /* 0x000fe2000f8e00ff */
[----:B------:R-:W-:Y:S02]  /*22e0*/  UMOV UR16, UR17 ;  /* 0x0000001100107c82 */ /* 0x000fe40008000000 */
[----:B------:R-:W-:Y:S01]  /*22f0*/  UMOV UR8, UR9 ;  /* 0x0000000900087c82 */ /* 0x000fe20008000000 */
[----:B---3--:R-:W-:Y:S02]  /*2300*/  USHF.R.U32.HI UR16, URZ, UR25, UR16 ;  /* 0x00000019ff107299 */ /* 0x008fe40008011610 */
[----:B----4-:R-:W-:Y:S02]  /*2310*/  UISETP.NE.AND UP2, UPT, UR20, 0x1, UPT ;  /* 0x000000011400788c */ /* 0x010fe4000bf45270 */
[----:B------:R-:W-:Y:S02]  /*2320*/  USHF.R.U32.HI UR8, URZ, UR13, UR8 ;  /* 0x0000000dff087299 */ /* 0x000fe40008011608 */
[----:B------:R-:W-:-:S02]  /*2330*/  USEL UR6, UR39, UR16, !UP0 ;  /* 0x0000001027067287 */ /* 0x000fc4000c000000 */
[----:B------:R-:W-:Y:S02]  /*2340*/  USEL UR8, UR40, UR8, !UP2 ;  /* 0x0000000828087287 */ /* 0x000fe4000d000000 */
[----:B-1----:R-:W-:Y:S01]  /*2350*/  UIMAD.WIDE.U32 UR16, UR6, UR10, URZ ;  /* 0x0000000a061072a5 */ /* 0x002fe2000f8e00ff */
[----:B------:R-:W-:Y:S01]  /*2360*/  UMOV UR4, UR23 ;  /* 0x0000001700047c82 */ /* 0x000fe20008000000 */
[----:B------:R-:W-:Y:S02]  /*2370*/  UIMAD.WIDE.U32 UR18, UR38, UR12, URZ ;  /* 0x0000000c261272a5 */ /* 0x000fe4000f8e00ff */
[----:B------:R-:W-:-:S03]  /*2380*/  UIMAD.WIDE.U32 UR22, UR8, UR10, URZ ;  /* 0x0000000a081672a5 */ /* 0x000fc6000f8e00ff */
[----:B------:R-:W-:Y:S01]  /*2390*/  UMOV UR16, UR17 ;  /* 0x0000001100107c82 */ /* 0x000fe20008000000 */
[----:B------:R-:W-:Y:S02]  /*23a0*/  USHF.R.U32.HI UR4, URZ, UR25, UR4 ;  /* 0x00000019ff047299 */ /* 0x000fe40008011604 */
[----:B------:R-:W-:Y:S01]  /*23b0*/  @UP3 USHF.R.U32.HI UR6, URZ, UR11, UR16 ;  /* 0x0000000bff063299 */ /* 0x000fe20008011610 */
[----:B------:R-:W-:Y:S01]  /*23c0*/  UMOV UR18, UR19 ;  /* 0x0000001300127c82 */ /* 0x000fe20008000000 */
[----:B------:R-:W-:Y:S01]  /*23d0*/  UMOV UR22, UR23 ;  /* 0x0000001700167c82 */ /* 0x000fe20008000000 */
[----:B------:R-:W-:Y:S02]  /*23e0*/  USHF.R.U32.HI UR13, URZ, UR13, UR18 ;  /* 0x0000000dff0d7299 */ /* 0x000fe40008011612 */
[----:B------:R-:W-:Y:S02]  /*23f0*/  USEL UR4, UR37, UR4, !UP0 ;  /* 0x0000000425047287 */ /* 0x000fe4000c000000 */
[----:B------:R-:W-:-:S02]  /*2400*/  @UP3 USHF.R.U32.HI UR8, URZ, UR11, UR22 ;  /* 0x0000000bff083299 */ /* 0x000fc40008011616 */
[----:B------:R-:W-:Y:S02]  /*2410*/  UIMAD UR9, UR42, UR6, URZ ;  /* 0x000000062a0972a4 */ /* 0x000fe4000f8e02ff */
[----:B------:R-:W-:Y:S02]  /*2420*/  USEL UR6, UR38, UR13, !UP2 ;  /* 0x0000000d26067287 */ /* 0x000fe4000d000000 */
[----:B------:R-:W-:Y:S02]  /*2430*/  UIMAD UR12, UR42, UR8, URZ ;  /* 0x000000082a0c72a4 */ /* 0x000fe4000f8e02ff */
[----:B------:R-:W-:Y:S02]  /*2440*/  UISETP.GE.AND UP0, UPT, UR4, UR9, UPT ;  /* 0x000000090400728c */ /* 0x000fe4000bf06270 */
[----:B------:R-:W-:Y:S02]  /*2450*/  UIMAD.WIDE.U32 UR16, UR4, UR10, URZ ;  /* 0x0000000a041072a5 */ /* 0x000fe4000f8e00ff */
[----:B------:R-:W-:-:S02]  /*2460*/  UISETP.GE.OR UP0, UPT, UR6, UR12, UP0 ;  /* 0x0000000c0600728c */ /* 0x000fc40008706670 */
[----:B------:R-:W-:Y:S02]  /*2470*/  UIMAD.WIDE.U32 UR12, UR6, UR10, URZ ;  /* 0x0000000a060c72a5 */ /* 0x000fe4000f8e00ff */
[----:B------:R-:W-:Y:S01]  /*2480*/  UIADD3 UR15, UPT, UPT, -UR4, URZ, URZ ;  /* 0x000000ff040f7290 */ /* 0x000fe2000fffe1ff */
[----:B------:R-:W-:Y:S01]  /*2490*/  UMOV UR10, UR17 ;  /* 0x00000011000a7c82 */ /* 0x000fe20008000000 */
[----:B------:R-:W-:Y:S02]  /*24a0*/  UIADD3 UR12, UPT, UPT, -UR6, URZ, URZ ;  /* 0x000000ff060c7290 */ /* 0x000fe4000fffe1ff */
[----:B------:R-:W-:-:S03]  /*24b0*/  USHF.R.U32.HI UR10, URZ, UR11, UR10 ;  /* 0x0000000bff0a7299 */ /* 0x000fc6000801160a */
[----:B------:R-:W-:Y:S01]  /*24c0*/  @!UP0 UMOV UR9, UR13 ;  /* 0x0000000d00098c82 */ /* 0x000fe20008000000 */
[----:B------:R-:W-:Y:S02]  /*24d0*/  UIMAD UR15, UR14, UR15, UR37 ;  /* 0x0000000f0e0f72a4 */ /* 0x000fe4000f8e0225 */
[----:B------:R-:W-:Y:S02]  /*24e0*/  USEL UR10, UR4, UR10, !UP3 ;  /* 0x0000000a040a7287 */ /* 0x000fe4000d800000 */
[----:B------:R-:W-:Y:S02]  /*24f0*/  @!UP0 USHF.R.U32.HI UR9, URZ, UR11, UR9 ;  /* 0x0000000bff098299 */ /* 0x000fe40008011609 */
[----:B------:R-:W-:Y:S02]  /*2500*/  UIADD3 UR11, UPT, UPT, -UR10, URZ, URZ ;  /* 0x000000ff0a0b7290 */ /* 0x000fe4000fffe1ff */
[----:B------:R-:W-:Y:S02]  /*2510*/  @!UP0 USEL UR9, UR6, UR9, !UP3 ;  /* 0x0000000906098287 */ /* 0x000fe4000d800000 */
[----:B------:R-:W-:-:S02]  /*2520*/  UIMAD UR11, UR42, UR11, UR4 ;  /* 0x0000000b2a0b72a4 */ /* 0x000fc4000f8e0204 */
[----:B------:R-:W-:Y:S02]  /*2530*/  @!UP0 UIADD3 UR10, UPT, UPT, UR10, -UR9, URZ ;  /* 0x800000090a0a8290 */ /* 0x000fe4000fffe0ff */
[----:B------:R-:W-:Y:S02]  /*2540*/  @!UP0 UIMAD UR9, UR11, UR8, UR9 ;  /* 0x000000080b0982a4 */ /* 0x000fe4000f8e0209 */
[----:B------:R-:W-:Y:S02]  /*2550*/  @!UP0 UIMAD UR4, UR42, UR10, UR6 ;  /* 0x0000000a2a0482a4 */ /* 0x000fe4000f8e0206 */
[----:B------:R-:W-:Y:S02]  /*2560*/  UIMAD UR8, UR20, UR12, UR38 ;  /* 0x0000000c140872a4 */ /* 0x000fe4000f8e0226 */
[----:B------:R-:W-:Y:S01]  /*2570*/  UIMAD UR37, UR4, UR14, UR15 ;  /* 0x0000000e042572a4 */ /* 0x000fe2000f8e020f */
[----:B------:R-:W-:Y:S02]  /*2580*/  @!UP0 UMOV UR6, UR9 ;  /* 0x0000000900068c82 */ /* 0x000fe40008000000 */
[----:B------:R-:W-:-:S12]  /*2590*/  UIMAD UR38, UR6, UR20, UR8 ;  /* 0x00000014062672a4 */ /* 0x000fd8000f8e0208 */
.L_x_40:
[----:B------:R-:W3:Y:S02]  /*25a0*/  LDCU UR4, c[0x0][0xb30] ;  /* 0x00016600ff0477ac */ /* 0x000ee40008000800 */
[----:B---3--:R-:W-:-:S09]  /*25b0*/  UISETP.NE.AND UP0, UPT, UR4, 0x1, UPT ;  /* 0x000000010400788c */ /* 0x008fd2000bf05270 */
[----:B------:R-:W-:Y:S05]  /*25c0*/  BRA.U UP0, `(.L_x_41) ;  /* 0x0000000100447547 */ /* 0x000fea000b800000 */
[----:B------:R-:W3:Y:S01]  /*25d0*/  LDCU.128 UR12, c[0x0][0xb10] ;  /* 0x00016200ff0c77ac */ /* 0x000ee20008000c00 */
[----:B------:R-:W4:Y:S01]  /*25e0*/  LDCU UR16, c[0x0][0xb0c] ;  /* 0x00016180ff1077ac */ /* 0x000f220008000800 */
[----:B------:R-:W1:Y:S01]  /*25f0*/  LDCU UR17, c[0x0][0xb20] ;  /* 0x00016400ff1177ac */ /* 0x000e620008000800 */
[----:B---3--:R-:W-:Y:S02]  /*2600*/  UIMAD.WIDE.U32 UR10, UR38, UR12, URZ ;  /* 0x0000000c260a72a5 */ /* 0x008fe4000f8e00ff */
[----:B------:R-:W-:Y:S02]  /*2610*/  UIMAD.WIDE.U32 UR8, UR37, UR15, URZ ;  /* 0x0000000f250872a5 */ /* 0x000fe4000f8e00ff */
[----:B----4-:R-:W-:Y:S02]  /*2620*/  UISETP.NE.AND UP2, UPT, UR16, 0x1, UPT ;  /* 0x000000011000788c */ /* 0x010fe4000bf45270 */
[----:B------:R-:W-:Y:S01]  /*2630*/  UISETP.NE.AND UP0, UPT, UR14, 0x1, UPT ;  /* 0x000000010e00788c */ /* 0x000fe2000bf05270 */
[----:B------:R-:W-:-:S02]  /*2640*/  UMOV UR6, UR11 ;  /* 0x0000000b00067c82 */ /* 0x000fc40008000000 */
[----:B------:R-:W-:Y:S01]  /*2650*/  UMOV UR4, UR9 ;  /* 0x0000000900047c82 */ /* 0x000fe20008000000 */
[----:B------:R-:W-:Y:S02]  /*2660*/  USHF.R.U32.HI UR6, URZ, UR13, UR6 ;  /* 0x0000000dff067299 */ /* 0x000fe40008011606 */
[----:B-1----:R-:W-:Y:S02]  /*2670*/  USHF.R.U32.HI UR4, URZ, UR17, UR4 ;  /* 0x00000011ff047299 */ /* 0x002fe40008011604 */
[----:B------:R-:W-:Y:S02]  /*2680*/  USEL UR6, UR38, UR6, !UP2 ;  /* 0x0000000626067287 */ /* 0x000fe4000d000000 */
[----:B------:R-:W-:-:S04]  /*2690*/  USEL UR4, UR37, UR4, !UP0 ;  /* 0x0000000425047287 */ /* 0x000fc8000c000000 */
[----:B------:R-:W-:Y:S02]  /*26a0*/  UIADD3 UR8, UPT, UPT, UR6, -UR4, URZ ;  /* 0x8000000406087290 */ /* 0x000fe4000fffe0ff */
[----:B------:R-:W-:Y:S02]  /*26b0*/  UIADD3 UR4, UPT, UPT, -UR6, UR4, URZ ;  /* 0x0000000406047290 */ /* 0x000fe4000fffe1ff */
[----:B------:R-:W-:Y:S02]  /*26c0*/  UIMAD UR37, UR8, UR14, UR37 ;  /* 0x0000000e082572a4 */ /* 0x000fe4000f8e0225 */
[----:B------:R-:W-:-:S12]  /*26d0*/  UIMAD UR38, UR4, UR16, UR38 ;  /* 0x00000010042672a4 */ /* 0x000fd8000f8e0226 */
.L_x_41:
[----:B------:R-:W-:Y:S01]  /*26e0*/  VIADD R11, R11, 0x1 ;  /* 0x000000010b0b7836 */ /* 0x000fe20000000000 */
[----:B------:R-:W-:Y:S02]  /*26f0*/  R2UR UR6, R84 ;  /* 0x00000000540672ca */ /* 0x000fe400000e0000 */
[----:B------:R-:W-:Y:S02]  /*2700*/  R2UR UR4, R83 ;  /* 0x00000000530472ca */ /* 0x000fe400000e0000 */
[C---:B------:R-:W-:Y:S02]  /*2710*/  ISETP.NE.AND P0, PT, R11.reuse, 0x2, PT ;  /* 0x000000020b00780c */ /* 0x040fe40003f05270 */
[----:B------:R-:W-:Y:S02]  /*2720*/  PLOP3.LUT P1, PT, PT, PT, PT, 0x80, 0x8 ;  /* 0x000000000008781c */ /* 0x000fe40003f2f070 */
[----:B------:R-:W-:Y:S02]  /*2730*/  SEL R3, RZ, 0x1, P0 ;  /* 0x00000001ff037807 */ /* 0x000fe40000000000 */
[----:B------:R-:W-:-:S02]  /*2740*/  SEL R11, R11, RZ, P0 ;  /* 0x000000ff0b0b7207 */ /* 0x000fc40000000000 */
[----:B------:R-:W-:Y:S01]  /*2750*/  LOP3.LUT R10, R10, R3, RZ, 0x3c, !PT ;  /* 0x000000030a0a7212 */ /* 0x000fe200078e3cff */
[----:B------:R-:W-:Y:S02]  /*2760*/  UIADD3 UR30, UPT, UPT, UR38, UR6, URZ ;  /* 0x00000006261e7290 */ /* 0x000fe4000fffe0ff */
[----:B------:R-:W-:Y:S01]  /*2770*/  UIADD3 UR31, UPT, UPT, UR37, UR4, URZ ;  /* 0x00000004251f7290 */ /* 0x000fe2000fffe0ff */
[----:B------:R-:W-:Y:S11]  /*2780*/  BRA.U UP1, `(.L_x_42) ;  /* 0xfffffff101507547 */ /* 0x000ff6000b83ffff */
[----:B------:R-:W-:Y:S01]  /*2790*/  UIADD3 UR7, UPT, UPT, UR7, 0x20, URZ ;  /* 0x0000002007077890 */ /* 0x000fe2000fffe0ff */
[----:B------:R-:W-:-:S03]  /*27a0*/  SHF.L.U32 R3, R12, 0x1f, RZ ;  /* 0x0000001f0c037819 */ /* 0x000fc600000006ff */
[----:B------:R-:W-:-:S09]  /*27b0*/  ULEA UR4, UR5, UR7, 0x3 ;  /* 0x0000000705047291 */ /* 0x000fd2000f8e18ff */
[----:B------:R-:W3:Y:S02]  /*27c0*/  SYNCS.PHASECHK.TRANS64.TRYWAIT P0, [UR4], R3 ;  /* 0x00000003ff0075a7 */ /* 0x000ee40008001104 */
[----:B---3--:R-:W-:Y:S05]  /*27d0*/  @!P0 BRA `(.L_x_43) ;  /* 0x0000007000208947 */ /* 0x008fea0003800000 */
.L_x_143:
[----:B------:R-:W-:-:S04]  /*27e0*/  UIADD3 UR4, UPT, UPT, UR5, 0x1, URZ ;  /* 0x0000000105047890 */ /* 0x000fc8000fffe0ff */
[----:B------:R-:W-:-:S04]  /*27f0*/  UISETP.NE.AND UP0, UPT, UR4, 0x4, UPT ;  /* 0x000000040400788c */ /* 0x000fc8000bf05270 */
[----:B------:R-:W-:Y:S02]  /*2800*/  USEL UR6, URZ, 0x1, UP0 ;  /* 0x00000001ff067887 */ /* 0x000fe40008000000 */
[----:B------:R-:W-:-:S04]  /*2810*/  USEL UR4, UR4, URZ, UP0 ;  /* 0x000000ff04047287 */ /* 0x000fc80008000000 */
[----:B------:R-:W-:Y:S01]  /*2820*/  ULEA UR5, UR4, UR7, 0x3 ;  /* 0x0000000704057291 */ /* 0x000fe2000f8e18ff */
[----:B------:R-:W-:-:S04]  /*2830*/  LOP3.LUT R2, R12, UR6, RZ, 0x3c, !PT ;  /* 0x000000060c027c12 */ /* 0x000fc8000f8e3cff */
[----:B-1----:R-:W-:-:S04]  /*2840*/  SHF.L.U32 R3, R2, 0x1f, RZ ;  /* 0x0000001f02037819 */ /* 0x002fc800000006ff */
[----:B------:R-:W1:Y:S02]  /*2850*/  SYNCS.PHASECHK.TRANS64.TRYWAIT P0, [UR5], R3 ;  /* 0x00000003ff0075a7 */ /* 0x000e640008001105 */
[----:B-1----:R-:W-:Y:S05]  /*2860*/  @!P0 BRA `(.L_x_44) ;  /* 0x0000007000148947 */ /* 0x002fea0003800000 */
.L_x_145:
        /* <DEDUP_REMOVED lines=9> */
.L_x_147:
[----:B------:R-:W-:-:S04]  /*2900*/  UIADD3 UR4, UPT, UPT, UR4, 0x1, URZ ;  /* 0x0000000104047890 */ /* 0x000fc8000fffe0ff */
[----:B------:R-:W-:-:S04]  /*2910*/  UISETP.NE.AND UP0, UPT, UR4, 0x4, UPT ;  /* 0x000000040400788c */ /* 0x000fc8000bf05270 */
[----:B------:R-:W-:Y:S02]  /*2920*/  USEL UR5, URZ, 0x1, UP0 ;  /* 0x00000001ff057887 */ /* 0x000fe40008000000 */
[----:B------:R-:W-:-:S04]  /*2930*/  USEL UR4, UR4, URZ, UP0 ;  /* 0x000000ff04047287 */ /* 0x000fc80008000000 */
[----:B------:R-:W-:Y:S01]  /*2940*/  ULEA UR4, UR4, UR7, 0x3 ;  /* 0x0000000704047291 */ /* 0x000fe2000f8e18ff */
[----:B-1----:R-:W-:-:S04]  /*2950*/  LOP3.LUT R3, R2, UR5, RZ, 0x3c, !PT ;  /* 0x0000000502037c12 */ /* 0x002fc8000f8e3cff */
[----:B------:R-:W-:Y:S01]  /*2960*/  SHF.L.U32 R3, R3, 0x1f, RZ ;  /* 0x0000001f03037819 */ /* 0x000fe200000006ff */
[----:B------:R-:W-:-:S07]  /*2970*/  IMAD.U32 R0, RZ, RZ, UR4 ;  /* 0x00000004ff007e24 */ /* 0x000fce000f8e00ff */
.L_x_46:
[----:B-1----:R1:W3:Y:S02]  /*2980*/  SYNCS.PHASECHK.TRANS64.TRYWAIT P0, [R0+URZ], R3 ;  /* 0x00000003000075a7 */ /* 0x0022e400080011ff */
[----:B---3--:R-:W-:Y:S05]  /*2990*/  @!P0 NANOSLEEP.SYNCS 0x989680 ;  /* 0x009896800000895d */ /* 0x008fea0003900000 */
[----:B------:R-:W3:Y:S02]  /*29a0*/  @!P0 SYNCS.PHASECHK.TRANS64 P0, [R0+URZ], R3 ;  /* 0x00000003000085a7 */ /* 0x000ee400080010ff */
[----:B--23--:R-:W-:Y:S05]  /*29b0*/  @P0 EXIT ;  /* 0x000000000000094d */ /* 0x00cfea0003800000 */
[----:B------:R-:W-:Y:S05]  /*29c0*/  BRA `(.L_x_46) ;  /* 0xfffffffc00ec7947 */ /* 0x000fea000383ffff */
.L_x_22:
[----:B------:R-:W2:Y:S02]  /*29d0*/  S2UR UR4, SR_CgaCtaId ;  /* 0x00000000000479c3 */ /* 0x000ea40000008800 */
[----:B--2---:R-:W-:-:S04]  /*29e0*/  UISETP.NE.AND UP0, UPT, UR4, URZ, UPT ;  /* 0x000000ff0400728c */ /* 0x004fc8000bf05270 */
[----:B------:R-:W-:-:S09]  /*29f0*/  UISETP.NE.OR UP0, UPT, UR18, 0x1, UP0 ;  /* 0x000000011200788c */ /* 0x000fd20008705670 */
[----:B------:R-:W-:Y:S05]  /*2a00*/  BRA.U UP0, `(.L_x_47) ;  /* 0x00000005004c7547 */ /* 0x000fea000b800000 */
[----:B------:R-:W2:Y:S01]  /*2a10*/  S2UR UR5, SR_CgaCtaId ;  /* 0x00000000000579c3 */ /* 0x000ea20000008800 */
[----:B------:R-:W-:Y:S01]  /*2a20*/  UMOV UR4, 0x400 ;  /* 0x0000040000047882 */ /* 0x000fe20000000000 */
[----:B------:R-:W-:Y:S01]  /*2a30*/  ISETP.GE.U32.AND P2, PT, R0, 0x4, PT ;  /* 0x000000040000780c */ /* 0x000fe20003f46070 */
[----:B------:R-:W-:Y:S01]  /*2a40*/  IMAD.MOV.U32 R12, RZ, RZ, 0x1 ;  /* 0x00000001ff0c7424 */ /* 0x000fe200078e00ff */
[----:B------:R-:W-:Y:S02]  /*2a50*/  CS2R R10, SRZ ;  /* 0x00000000000a7805 */ /* 0x000fe4000001ff00 */
[----:B------:R-:W-:Y:S01]  /*2a60*/  CS2R R8, SRZ ;  /* 0x0000000000087805 */ /* 0x000fe2000001ff00 */
[----:B--2---:R-:W-:-:S03]  /*2a70*/  ULEA UR6, UR5, UR4, 0x18 ;  /* 0x0000000405067291 */ /* 0x004fc6000f8ec0ff */
[----:B------:R-:W-:-:S09]  /*2a80*/  UMOV UR5, URZ ;  /* 0x000000ff00057c82 */ /* 0x000fd20008000000 */
.L_x_51:
[----:B------:R-:W-:Y:S02]  /*2a90*/  LEA R2, R8, UR6, 0x3 ;  /* 0x0000000608027c11 */ /* 0x000fe4000f8e18ff */
[----:B------:R-:W-:-:S03]  /*2aa0*/  SHF.L.U32 R5, R9, 0x1f, RZ ;  /* 0x0000001f09057819 */ /* 0x000fc600000006ff */
[----:B------:R-:W-:Y:S01]  /*2ab0*/  VIADD R4, R2, 0x100 ;  /* 0x0000010002047836 */ /* 0x000fe20000000000 */
[----:B------:R-:W2:Y:S02]  /*2ac0*/  SYNCS.PHASECHK.TRANS64.TRYWAIT P0, [R2+URZ+0xf0], R5 ;  /* 0x0000f005020075a7 */ /* 0x000ea400080011ff */
[----:B--2---:R-:W-:Y:S05]  /*2ad0*/  @!P0 BRA `(.L_x_48) ;  /* 0x0000006c00a88947 */ /* 0x004fea0003800000 */
.L_x_148:
[----:B------:R-:W-:Y:S01]  /*2ae0*/  ULEA UR4, UR5, UR6, 0x3 ;  /* 0x0000000605047291 */ /* 0x000fe2000f8e18ff */
[----:B------:R-:W-:Y:S02]  /*2af0*/  PRMT R4, RZ, 0x654, R4 ;  /* 0x00000654ff047816 */ /* 0x000fe40000000004 */
[----:B--2---:R-:W-:Y:S01]  /*2b00*/  SHF.L.U32 R5, R12, 0x1f, RZ ;  /* 0x0000001f0c057819 */ /* 0x004fe200000006ff */
[----:B------:R-:W-:Y:S01]  /*2b10*/  UIADD3 UR7, UPT, UPT, UR4, 0x90, URZ ;  /* 0x0000009004077890 */ /* 0x000fe2000fffe0ff */
[----:B------:R2:W-:Y:S05]  /*2b20*/  SYNCS.ARRIVE.TRANS64.RED.A1T0 RZ, [R4+URZ], RZ ;  /* 0x000000ff04ff79a7 */ /* 0x0005ea00081004ff */
[----:B------:R-:W-:Y:S01]  /*2b30*/  IMAD.U32 R7, RZ, RZ, UR7 ;  /* 0x00000007ff077e24 */ /* 0x000fe2000f8e00ff */
[----:B------:R-:W3:Y:S04]  /*2b40*/  SYNCS.PHASECHK.TRANS64.TRYWAIT P0, [UR4+0xa0], R5 ;  /* 0x0000a005ff0075a7 */ /* 0x000ee80008001104 */
[----:B------:R-:W-:Y:S01]  /*2b50*/  PRMT R6, R0, 0x654, R7 ;  /* 0x0000065400067816 */ /* 0x000fe20000000007 */
[----:B--2---:R-:W-:Y:S01]  /*2b60*/  @!P2 IMAD.MOV.U32 R4, RZ, RZ, 0x10 ;  /* 0x00000010ff04a424 */ /* 0x004fe200078e00ff */
[----:B---3--:R-:W-:Y:S06]  /*2b70*/  @!P0 BRA `(.L_x_49) ;  /* 0x0000006c00948947 */ /* 0x008fec0003800000 */
.L_x_150:
[----:B------:R-:W-:Y:S01]  /*2b80*/  ULEA UR8, UR5, UR6, 0x4 ;  /* 0x0000000605087291 */ /* 0x000fe2000f8e20ff */
[----:B------:R-:W-:Y:S01]  /*2b90*/  SEL R3, R6, R3, !P2 ;  /* 0x0000000306037207 */ /* 0x000fe20005000000 */
[----:B------:R-:W-:Y:S01]  /*2ba0*/  UIADD3 UR9, UPT, UPT, UR4, 0x90, URZ ;  /* 0x0000009004097890 */ /* 0x000fe2000fffe0ff */
[----:B--2---:R-:W-:Y:S01]  /*2bb0*/  LEA R2, R11, UR6, 0x3 ;  /* 0x000000060b027c11 */ /* 0x004fe2000f8e18ff */
[----:B------:R-:W-:Y:S01]  /*2bc0*/  UIADD3 UR8, UPT, UPT, UR8, 0x120, URZ ;  /* 0x0000012008087890 */ /* 0x000fe2000fffe0ff */
[----:B------:R-:W-:Y:S01]  /*2bd0*/  SHF.L.U32 R5, R10, 0x1f, RZ ;  /* 0x0000001f0a057819 */ /* 0x000fe200000006ff */
[----:B------:R2:W-:Y:S01]  /*2be0*/  @!P2 SYNCS.ARRIVE.TRANS64.RED RZ, [R3+URZ], R4 ;  /* 0x0000000403ffa9a7 */ /* 0x0005e200080004ff */
[----:B------:R-:W-:Y:S01]  /*2bf0*/  UIADD3 UR4, UPT, UPT, UR5, 0x1, URZ ;  /* 0x0000000105047890 */ /* 0x000fe2000fffe0ff */
[----:B------:R-:W-:-:S03]  /*2c00*/  VIADD R8, R8, 0x1 ;  /* 0x0000000108087836 */ /* 0x000fc60000000000 */
[----:B------:R-:W-:Y:S02]  /*2c10*/  UISETP.NE.AND UP0, UPT, UR4, 0x2, UPT ;  /* 0x000000020400788c */ /* 0x000fe4000bf05270 */
[----:B------:R-:W-:Y:S06]  /*2c20*/  UGETNEXTWORKID.BROADCAST [UR8], [UR9] ;  /* 0x00000000080073ca */ /* 0x000fec0008000100 */
[----:B------:R-:W-:Y:S01]  /*2c30*/  USEL UR7, URZ, 0x1, UP0 ;  /* 0x00000001ff077887 */ /* 0x000fe20008000000 */
[----:B------:R-:W-:Y:S01]  /*2c40*/  ISETP.NE.AND P0, PT, R8, 0x2, PT ;  /* 0x000000020800780c */ /* 0x000fe20003f05270 */
[----:B------:R-:W-:Y:S01]  /*2c50*/  USEL UR5, UR4, URZ, UP0 ;  /* 0x000000ff04057287 */ /* 0x000fe20008000000 */
[----:B------:R-:W3:Y:S03]  /*2c60*/  SYNCS.PHASECHK.TRANS64.TRYWAIT P1, [R2+URZ+0x90], R5 ;  /* 0x00009005020075a7 */ /* 0x000ee600080211ff */
[----:B------:R-:W-:Y:S01]  /*2c70*/  LOP3.LUT R12, R12, UR7, RZ, 0x3c, !PT ;  /* 0x000000070c0c7c12 */ /* 0x000fe2000f8e3cff */
[----:B--23--:R-:W-:Y:S07]  /*2c80*/  @!P1 BRA `(.L_x_50) ;  /* 0x0000006c00689947 */ /* 0x00cfee0003800000 */
.L_x_151:
[C---:B------:R-:W-:Y:S01]  /*2c90*/  LEA R4, R11.reuse, UR6, 0x4 ;  /* 0x000000060b047c11 */ /* 0x040fe2000f8e20ff */
[----:B--2---:R-:W-:Y:S01]  /*2ca0*/  VIADD R2, R2, 0xa0 ;  /* 0x000000a002027836 */ /* 0x004fe20000000000 */
[----:B------:R-:W-:Y:S01]  /*2cb0*/  SEL R8, R8, RZ, P0 ;  /* 0x000000ff08087207 */ /* 0x000fe20000000000 */
[----:B------:R-:W-:-:S03]  /*2cc0*/  VIADD R11, R11, 0x1 ;  /* 0x000000010b0b7836 */ /* 0x000fc60000000000 */
[----:B------:R-:W2:Y:S01]  /*2cd0*/  LDS.128 R4, [R4+0x120] ;  /* 0x0001200004047984 */ /* 0x000ea20000000c00 */
[----:B------:R-:W-:Y:S02]  /*2ce0*/  PRMT R2, RZ, 0x654, R2 ;  /* 0x00000654ff027816 */ /* 0x000fe40000000002 */
[C---:B------:R-:W-:Y:S01]  /*2cf0*/  ISETP.NE.AND P1, PT, R11.reuse, 0x2, PT ;  /* 0x000000020b00780c */ /* 0x040fe20003f25270 */
[----:B------:R-:W-:Y:S01]  /*2d00*/  @!PT LDS RZ, [RZ] ;  /* 0x00000000fffff984 */ /* 0x000fe20000000800 */
[----:B------:R-:W-:Y:S01]  /*2d10*/  @!PT LDS RZ, [RZ] ;  /* 0x00000000fffff984 */ /* 0x000fe20000000800 */
[----:B------:R-:W-:Y:S01]  /*2d20*/  @!PT LDS RZ, [RZ] ;  /* 0x00000000fffff984 */ /* 0x000fe20000000800 */
[----:B------:R-:W-:Y:S01]  /*2d30*/  @!PT LDS RZ, [RZ] ;  /* 0x00000000fffff984 */ /* 0x000fe20000000800 */
[----:B------:R3:W-:Y:S06]  /*2d40*/  MEMBAR.ALL.CTA ;  /* 0x0000000000007992 */ /* 0x0007ec0000008000 */
[----:B---3--:R-:W3:Y:S01]  /*2d50*/  FENCE.VIEW.ASYNC.S ;  /* 0x00000000000073c6 */ /* 0x008ee20000000000 */
[----:B------:R-:W-:Y:S01]  /*2d60*/  SEL R11, R11, RZ, P1 ;  /* 0x000000ff0b0b7207 */ /* 0x000fe20000800000 */
[----:B---3--:R3:W-:Y:S01]  /*2d70*/  SYNCS.ARRIVE.TRANS64.RED.A1T0 RZ, [R2+URZ], RZ ;  /* 0x000000ff02ff79a7 */ /* 0x0087e200081004ff */
[----:B--2---:R-:W-:-:S02]  /*2d80*/  LOP3.LUT P3, RZ, R6, 0x1, RZ, 0xc0, !PT ;  /* 0x0000000106ff7812 */ /* 0x004fc4000786c0ff */
[----:B------:R-:W-:-:S04]  /*2d90*/  SEL R5, RZ, 0x1, P1 ;  /* 0x00000001ff057807 */ /* 0x000fc80000800000 */
[----:B------:R-:W-:Y:S02]  /*2da0*/  LOP3.LUT R10, R10, R5, RZ, 0x3c, !PT ;  /* 0x000000050a0a7212 */ /* 0x000fe400078e3cff */
[----:B---3--:R-:W-:-:S04]  /*2db0*/  SEL R2, RZ, 0x1, P0 ;  /* 0x00000001ff027807 */ /* 0x008fc80000000000 */
[----:B------:R-:W-:Y:S01]  /*2dc0*/  LOP3.LUT R9, R9, R2, RZ, 0x3c, !PT ;  /* 0x0000000209097212 */ /* 0x000fe200078e3cff */
[----:B------:R-:W-:Y:S06]  /*2dd0*/  @P3 BRA `(.L_x_51) ;  /* 0xfffffffc002c3947 */ /* 0x000fec000383ffff */
[----:B------:R-:W-:Y:S01]  /*2de0*/  ULEA UR4, UR5, UR6, 0x3 ;  /* 0x0000000605047291 */ /* 0x000fe2000f8e18ff */
[----:B------:R-:W-:-:S08]  /*2df0*/  SHF.L.U32 R3, R12, 0x1f, RZ ;  /* 0x0000001f0c037819 */ /* 0x000fd000000006ff */
[----:B------:R-:W2:Y:S02]  /*2e00*/  SYNCS.PHASECHK.TRANS64 P0, [UR4+0xa0], R3 ;  /* 0x0000a003ff0075a7 */ /* 0x000ea40008001004 */
[----:B--2---:R-:W-:Y:S05]  /*2e10*/  @P0 BRA `(.L_x_52) ;  /* 0x0000000000080947 */ /* 0x004fea0003800000 */
[----:B------:R-:W2:Y:S02]  /*2e20*/  SYNCS.PHASECHK.TRANS64.TRYWAIT P0, [UR4+0xa0], R3 ;  /* 0x0000a003ff0075a7 */ /* 0x000ea40008001104 */
[----:B--2---:R-:W-:Y:S05]  /*2e30*/  @!P0 BRA `(.L_x_53) ;  /* 0x0000006c00108947 */ /* 0x004fea0003800000 */
.L_x_52:
[----:B------:R-:W-:-:S04]  /*2e40*/  UIADD3 UR7, UPT, UPT, UR5, 0x1, URZ ;  /* 0x0000000105077890 */ /* 0x000fc8000fffe0ff */
[----:B------:R-:W-:-:S04]  /*2e50*/  UISETP.NE.AND UP0, UPT, UR7, 0x2, UPT ;  /* 0x000000020700788c */ /* 0x000fc8000bf05270 */
[----:B------:R-:W-:Y:S02]  /*2e60*/  USEL UR8, URZ, 0x1, UP0 ;  /* 0x00000001ff087887 */ /* 0x000fe40008000000 */
[----:B------:R-:W-:-:S04]  /*2e70*/  USEL UR7, UR7, URZ, UP0 ;  /* 0x000000ff07077287 */ /* 0x000fc80008000000 */
[----:B------:R-:W-:Y:S01]  /*2e80*/  ULEA UR7, UR7, UR6, 0x3 ;  /* 0x0000000607077291 */ /* 0x000fe2000f8e18ff */
[----:B--2---:R-:W-:-:S04]  /*2e90*/  LOP3.LUT R3, R12, UR8, RZ, 0x3c, !PT ;  /* 0x000000080c037c12 */ /* 0x004fc8000f8e3cff */
[----:B------:R-:W-:-:S04]  /*2ea0*/  SHF.L.U32 R0, R3, 0x1f, RZ ;  /* 0x0000001f03007819 */ /* 0x000fc800000006ff */
[----:B------:R-:W2:Y:S02]  /*2eb0*/  SYNCS.PHASECHK.TRANS64 P0, [UR7+0xa0], R0 ;  /* 0x0000a000ff0075a7 */ /* 0x000ea40008001007 */
[----:B-12---:R-:W-:Y:S05]  /*2ec0*/  @P0 EXIT ;  /* 0x000000000000094d */ /* 0x006fea0003800000 */
[----:B------:R-:W-:Y:S02]  /*2ed0*/  SHF.L.U32 R3, R3, 0x1f, RZ ;  /* 0x0000001f03037819 */ /* 0x000fe400000006ff */
[----:B------:R-:W-:-:S07]  /*2ee0*/  MOV R0, UR7 ;  /* 0x0000000700007c02 */ /* 0x000fce0008000f00 */
.L_x_54:
[----:B-1----:R1:W2:Y:S02]  /*2ef0*/  SYNCS.PHASECHK.TRANS64.TRYWAIT P0, [R0+URZ+0xa0], R3 ;  /* 0x0000a003000075a7 */ /* 0x0022a400080011ff */
[----:B--2---:R-:W-:Y:S05]  /*2f00*/  @!P0 NANOSLEEP.SYNCS 0x989680 ;  /* 0x009896800000895d */ /* 0x004fea0003900000 */
[----:B------:R-:W2:Y:S02]  /*2f10*/  @!P0 SYNCS.PHASECHK.TRANS64 P0, [R0+URZ+0xa0], R3 ;  /* 0x0000a003000085a7 */ /* 0x000ea400080010ff */
[----:B--2---:R-:W-:Y:S05]  /*2f20*/  @P0 EXIT ;  /* 0x000000000000094d */ /* 0x004fea0003800000 */
[----:B------:R-:W-:Y:S05]  /*2f30*/  BRA `(.L_x_54) ;  /* 0xfffffffc00ec7947 */ /* 0x000fea000383ffff */
.L_x_47:
[----:B------:R-:W-:Y:S05]  /*2f40*/  BRA.U UP4, `(.L_x_55) ;  /* 0x0000000d04d87547 */ /* 0x000fea000b800000 */
[----:B------:R-:W2:Y:S01]  /*2f50*/  S2UR UR7, SR_CgaCtaId ;  /* 0x00000000000779c3 */ /* 0x000ea20000008800 */
[----:B------:R-:W-:Y:S01]  /*2f60*/  UMOV UR4, 0x40 ;  /* 0x0000004000047882 */ /* 0x000fe20000000000 */
[----:B------:R-:W-:Y:S01]  /*2f70*/  NOP ;  /* 0x0000000000007918 */ /* 0x000fe20000000000 */
[----:B------:R-:W-:Y:S01]  /*2f80*/  UMOV UR6, 0x400 ;  /* 0x0000040000067882 */ /* 0x000fe20000000000 */
[----:B--2---:R-:W-:Y:S02]  /*2f90*/  ULEA UR5, UR7, UR4, 0x18 ;  /* 0x0000000407057291 */ /* 0x004fe4000f8ec0ff */
[----:B------:R-:W-:-:S07]  /*2fa0*/  ULEA UR6, UR7, UR6, 0x18 ;  /* 0x0000000607067291 */ /* 0x000fce000f8ec0ff */
[----:B------:R-:W2:Y:S02]  /*2fb0*/  LDS.U8 R0, [UR5+0x1c] ;  /* 0x00001c05ff007984 */ /* 0x000ea40008000000 */
[----:B--2---:R-:W-:-:S13]  /*2fc0*/  ISETP.NE.AND P0, PT, R0, RZ, PT ;  /* 0x000000ff0000720c */ /* 0x004fda0003f05270 */
[----:B------:R-:W-:Y:S05]  /*2fd0*/  @P0 BRA `(.L_x_56) ;  /* 0x0000000000580947 */ /* 0x000fea0003800000 */
[----:B------:R-:W-:-:S13]  /*2fe0*/  ELECT P0, URZ, PT ;  /* 0x0000000000ff782f */ /* 0x000fda0003800000 */
[----:B------:R-:W-:Y:S05]  /*2ff0*/  @!P0 BRA `(.L_x_57) ;  /* 0x0000000000608947 */ /* 0x000fea0003800000 */
[----:B------:R-:W-:Y:S01]  /*3000*/  UMOV UR4, 0x10 ;  /* 0x0000001000047882 */ /* 0x000fe20000000000 */
[----:B------:R-:W-:Y:S01]  /*3010*/  HFMA2 R0, -RZ, RZ, 0, 5.9604644775390625e-08 ;  /* 0x00000001ff007431 */ /* 0x000fe200000001ff */
[----:B------:R-:W-:-:S03]  /*3020*/  MOV R3, 0xffff ;  /* 0x0000ffff00037802 */ /* 0x000fc60000000f00 */
[----:B------:R-:W-:Y:S04]  /*3030*/  DEPBAR.LE SB2, 0x36 ;  /* 0x0000ad800000791a */ /* 0x000fe80000000000 */
[----:B------:R-:W2:Y:S02]  /*3040*/  UTCATOMSWS.FIND_AND_SET.ALIGN UP0, UR4, UR4 ;  /* 0x00000004000475e3 */ /* 0x000ea40008000800 */
[----:B--2---:R-:W-:Y:S01]  /*3050*/  MOV R4, UR4 ;  /* 0x0000000400047c02 */ /* 0x004fe20008000f00 */
[----:B------:R-:W-:Y:S06]  /*3060*/  BRA.U UP0, `(.L_x_58) ;  /* 0x0000000100187547 */ /* 0x000fec000b800000 */
.L_x_59:
[----:B------:R-:W-:Y:S05]  /*3070*/  NANOSLEEP 0x64 ;  /* 0x000000640000795d */ /* 0x000fea0003800000 */
[----:B------:R-:W-:-:S05]  /*3080*/  UMOV UR4, 0x10 ;  /* 0x0000001000047882 */ /* 0x000fca0000000000 */
[----:B------:R-:W-:Y:S04]  /*3090*/  DEPBAR.LE SB2, 0x36 ;  /* 0x0000ad800000791a */ /* 0x000fe80000000000 */
[----:B------:R-:W2:Y:S02]  /*30a0*/  UTCATOMSWS.FIND_AND_SET.ALIGN UP0, UR4, UR4 ;  /* 0x00000004000475e3 */ /* 0x000ea40008000800 */
[----:B--2---:R-:W-:Y:S01]  /*30b0*/  MOV R4, UR4 ;  /* 0x0000000400047c02 */ /* 0x004fe20008000f00 */
[----:B------:R-:W-:Y:S05]  /*30c0*/  BRA.U !UP0, `(.L_x_59) ;  /* 0xfffffffd08e87547 */ /* 0x000fea000b83ffff */
.L_x_58:
[-C--:B------:R-:W-:Y:S02]  /*30d0*/  SHF.L.U32 R3, R3, R4.reuse, RZ ;  /* 0x0000000403037219 */ /* 0x080fe400000006ff */
[----:B------:R-:W-:Y:S01]  /*30e0*/  SHF.L.U32 R0, R0, R4, RZ ;  /* 0x0000000400007219 */ /* 0x000fe200000006ff */
[----:B------:R-:W-:Y:S02]  /*30f0*/  IMAD.SHL.U32 R4, R4, 0x20, RZ ;  /* 0x0000002004047824 */ /* 0x000fe400078e00ff */
[----:B------:R2:W-:Y:S04]  /*3100*/  ATOMS.OR RZ, [UR5+0x14], R3 ;  /* 0x00001403ffff798c */ /* 0x0005e8000b000005 */
[----:B------:R2:W-:Y:S04]  /*3110*/  ATOMS.OR RZ, [UR5+0x18], R0 ;  /* 0x00001800ffff798c */ /* 0x0005e8000b000005 */
[----:B------:R2:W-:Y:S01]  /*3120*/  STS [UR6+0x140], R4 ;  /* 0x00014004ff007988 */ /* 0x0005e20008000806 */
[----:B------:R-:W-:Y:S05]  /*3130*/  BRA `(.L_x_57) ;  /* 0x0000000000107947 */ /* 0x000fea0003800000 */
.L_x_56:
[----:B------:R-:W-:Y:S02]  /*3140*/  MOV R0, 0xffffffff ;  /* 0xffffffff00007802 */ /* 0x000fe40000000f00 */
[----:B------:R-:W-:-:S03]  /*3150*/  MOV R4, 0x3180 ;  /* 0x0000318000047802 */ /* 0x000fc60000000f00 */
[----:B------:R2:W-:Y:S04]  /*3160*/  STS [UR6+0x140], R0 ;  /* 0x00014000ff007988 */ /* 0x0005e80008000806 */
[----:B-12--5:R-:W-:Y:S05]  /*3170*/  CALL.REL.NOINC `($__internal_1_$__cuda_sm10x_tcgen05_guardrail_trap_phase_invalid_during_alloc) ;  /* 0x0000007000587944 */ /* 0x026fea0003c00000 */
.L_x_57:
[----:B------:R-:W-:Y:S05]  /*3180*/  WARPSYNC.ALL ;  /* 0x0000000000007948 */ /* 0x000fea0003800000 */
[----:B------:R-:W3:Y:S01]  /*3190*/  S2UR UR4, SR_CgaCtaId ;  /* 0x00000000000479c3 */ /* 0x000ee20000008800 */
[----:B------:R-:W-:Y:S01]  /*31a0*/  UMOV UR26, 0x400 ;  /* 0x00000400001a7882 */ /* 0x000fe20000000000 */
[----:B------:R-:W-:-:S06]  /*31b0*/  NOP ;  /* 0x0000000000007918 */ /* 0x000fcc0000000000 */
[----:B------:R-:W-:Y:S06]  /*31c0*/  BAR.ARV 0x6, 0xa0 ;  /* 0x0182800000007b1d */ /* 0x000fec0000002000 */
[----:B------:R-:W4:Y:S01]  /*31d0*/  LDCU UR5, c[0x0][0x38c] ;  /* 0x00007180ff0577ac */ /* 0x000f220008000800 */
[----:B------:R-:W-:Y:S01]  /*31e0*/  LOP3.LUT R2, R2, 0xffff, RZ, 0xc0, !PT ;  /* 0x0000ffff02027812 */ /* 0x000fe200078ec0ff */
[----:B------:R-:W-:Y:S01]  /*31f0*/  IMAD.MOV.U32 R11, RZ, RZ, 0x1 ;  /* 0x00000001ff0b7424 */ /* 0x000fe200078e00ff */
[----:B------:R-:W-:Y:S01]  /*3200*/  CS2R R8, SRZ ;  /* 0x0000000000087805 */ /* 0x000fe2000001ff00 */
[----:B------:R-:W1:Y:S01]  /*3210*/  LDCU UR7, c[0x0][0x38c] ;  /* 0x00007180ff0777ac */ /* 0x000e620008000800 */
[----:B------:R-:W-:Y:S01]  /*3220*/  R2UR UR27, R2 ;  /* 0x00000000021b72ca */ /* 0x000fe200000e0000 */
[----:B------:R-:W-:Y:S01]  /*3230*/  IMAD.MOV.U32 R10, RZ, RZ, RZ ;  /* 0x000000ffff0a7224 */ /* 0x000fe200078e00ff */
[----:B------:R-:W-:Y:S01]  /*3240*/  UMOV UR30, URZ ;  /* 0x000000ff001e7c82 */ /* 0x000fe20008000000 */
[----:B------:R-:W-:Y:S01]  /*3250*/  UMOV UR24, URZ ;  /* 0x000000ff00187c82 */ /* 0x000fe20008000000 */
[----:B---3--:R-:W-:Y:S01]  /*3260*/  ULEA UR26, UR4, UR26, 0x18 ;  /* 0x0000001a041a7291 */ /* 0x008fe2000f8ec0ff */
[----:B------:R-:W-:Y:S01]  /*3270*/  UMOV UR38, 0x0 ;  /* 0x0000000000267882 */ /* 0x000fe20000000000 */
[----:B------:R-:W-:-:S02]  /*3280*/  UMOV UR39, 0x4400490 ;  /* 0x0440049000277882 */ /* 0x000fc40000000000 */
[----:B------:R-:W-:Y:S02]  /*3290*/  UIADD3 UR4, UPT, UPT, UR26, 0x8800, URZ ;  /* 0x000088001a047890 */ /* 0x000fe4000fffe0ff */
[----:B------:R-:W-:Y:S02]  /*32a0*/  UIADD3 UR6, UPT, UPT, UR26, 0x10800, URZ ;  /* 0x000108001a067890 */ /* 0x000fe4000fffe0ff */
[----:B----4-:R-:W-:Y:S01]  /*32b0*/  UIADD3 UR5, UPT, UPT, UR5, 0x3f, URZ ;  /* 0x0000003f05057890 */ /* 0x010fe2000fffe0ff */
[----:B--2---:R-:W2:Y:S01]  /*32c0*/  LDS R0, [UR26+0x140] ;  /* 0x0001401aff007984 */ /* 0x004ea20008000800 */
[----:B-1----:R-:W-:Y:S01]  /*32d0*/  UMOV UR36, 0x0 ;  /* 0x0000000000247882 */ /* 0x002fe20000000000 */
[----:B------:R-:W-:Y:S01]  /*32e0*/  UMOV UR37, 0x4400490 ;  /* 0x0440049000257882 */ /* 0x000fe20000000000 */
[----:B------:R-:W-:Y:S02]  /*32f0*/  USHF.R.S32.HI UR40, URZ, 0x1f, UR5 ;  /* 0x0000001fff287899 */ /* 0x000fe40008011405 */
[----:B------:R-:W-:-:S02]  /*3300*/  UISETP.GE.AND UP4, UPT, UR7, 0x1, UPT ;  /* 0x000000010700788c */ /* 0x000fc4000bf86270 */
[----:B------:R-:W-:Y:S02]  /*3310*/  ULEA.HI UR40, UR40, UR5, URZ, 0x6 ;  /* 0x0000000528287291 */ /* 0x000fe4000f8f30ff */
[----:B------:R-:W-:Y:S02]  /*3320*/  USHF.R.U32.HI UR5, URZ, 0x4, UR4 ;  /* 0x00000004ff057899 */ /* 0x000fe40008011604 */
[----:B------:R-:W-:Y:S02]  /*3330*/  USHF.R.S32.HI UR40, URZ, 0x6, UR40 ;  /* 0x00000006ff287899 */ /* 0x000fe40008011428 */
[----:B------:R-:W-:Y:S02]  /*3340*/  USHF.R.U32.HI UR4, URZ, 0x4, UR6 ;  /* 0x00000004ff047899 */ /* 0x000fe40008011606 */
[----:B------:R-:W-:Y:S02]  /*3350*/  UISETP.LT.AND UP0, UPT, UR40, 0x1, UPT ;  /* 0x000000012800788c */ /* 0x000fe4000bf01270 */
[----:B------:R-:W-:-:S02]  /*3360*/  ULOP3.LUT UR5, UR5, 0x3fff, URZ, 0xc0, !UPT ;  /* 0x00003fff05057892 */ /* 0x000fc4000f8ec0ff */
[----:B------:R-:W-:Y:S02]  /*3370*/  ULOP3.LUT UR4, UR4, 0x3fff, URZ, 0xc0, !UPT ;  /* 0x00003fff04047892 */ /* 0x000fe4000f8ec0ff */
[----:B------:R-:W-:Y:S02]  /*3380*/  USEL UR41, UR40, 0x1, !UP0 ;  /* 0x0000000128297887 */ /* 0x000fe4000c000000 */
[----:B------:R-:W-:Y:S02]  /*3390*/  ULOP3.LUT UR28, UR5, 0x10000, URZ, 0xfc, !UPT ;  /* 0x00010000051c7892 */ /* 0x000fe4000f8efcff */
[----:B------:R-:W-:Y:S02]  /*33a0*/  ULOP3.LUT UR29, UR4, 0x10000, URZ, 0xfc, !UPT ;  /* 0x00010000041d7892 */ /* 0x000fe4000f8efcff */
[----:B------:R-:W-:Y:S01]  /*33b0*/  UIADD3 UR41, UPT, UPT, -UR41, URZ, URZ ;  /* 0x000000ff29297290 */ /* 0x000fe2000fffe1ff */
[----:B------:R-:W-:Y:S01]  /*33c0*/  UMOV UR34, 0x0 ;  /* 0x0000000000227882 */ /* 0x000fe20000000000 */
[----:B------:R-:W-:Y:S01]  /*33d0*/  UMOV UR35, 0x4400490 ;  /* 0x0440049000237882 */ /* 0x000fe20000000000 */
[----:B------:R-:W-:Y:S01]  /*33e0*/  UMOV UR32, 0x0 ;  /* 0x0000000000207882 */ /* 0x000fe20000000000 */
[----:B------:R-:W-:Y:S01]  /*33f0*/  UMOV UR33, 0x4400490 ;  /* 0x0440049000217882 */ /* 0x000fe20000000000 */
[----:B--2---:R-:W-:-:S15]  /*3400*/  R2UR UR42, R0 ;  /* 0x00000000002a72ca */ /* 0x004fde00000e0000 */
.L_x_66:
[----:B------:R-:W-:Y:S02]  /*3410*/  LEA R0, R10, UR26, 0x3 ;  /* 0x0000001a0a007c11 */ /* 0x000fe4000f8e18ff */
[----:B------:R-:W-:Y:S02]  /*3420*/  SHF.L.U32 R5, R9, 0x1f, RZ ;  /* 0x0000001f09057819 */ /* 0x000fe400000006ff */
[----:B------:R-:W-:Y:S01]  /*3430*/  PLOP3.LUT P0, PT, PT, PT, UP4, 0x80, 0x8 ;  /* 0x000000000008781c */ /* 0x000fe20003f0f048 */
[----:B------:R-:W-:Y:S01]  /*3440*/  VIADD R3, R0, 0xa0 ;  /* 0x000000a000037836 */ /* 0x000fe20000000000 */
[----:B-1----:R-:W1:Y:S02]  /*3450*/  SYNCS.PHASECHK.TRANS64.TRYWAIT P1, [R0+URZ+0x90], R5 ;  /* 0x00009005000075a7 */ /* 0x002e6400080211ff */
[----:B-1-3--:R-:W-:Y:S09]  /*3460*/  @!P1 BRA `(.L_x_60) ;  /* 0x00000064009c9947 */ /* 0x00aff20003800000 */
.L_x_153:
[----:B------:R-:W-:Y:S01]  /*3470*/  LEA R4, R10, UR26, 0x4 ;  /* 0x0000001a0a047c11 */ /* 0x000fe2000f8e20ff */
[----:B------:R-:W-:Y:S01]  /*3480*/  @UP4 ULEA UR4, UR24, UR26, 0x3 ;  /* 0x0000001a18044291 */ /* 0x000fe2000f8e18ff */
[----:B------:R-:W-:Y:S01]  /*3490*/  PLOP3.LUT P2, PT, PT, PT, PT, 0x80, 0x8 ;  /* 0x000000000008781c */ /* 0x000fe20003f4f070 */
[----:B------:R-:W-:Y:S01]  /*34a0*/  ULEA UR31, UR30, UR26, 0x3 ;  /* 0x0000001a1e1f7291 */ /* 0x000fe2000f8e18ff */
[----:B------:R-:W-:Y:S02]  /*34b0*/  PRMT R3, RZ, 0x654, R3 ;  /* 0x00000654ff037816 */ /* 0x000fe40000000003 */
[----:B-1----:R-:W1:Y:S01]  /*34c0*/  LDS.128 R4, [R4+0x120] ;  /* 0x0001200004047984 */ /* 0x002e620000000c00 */
[----:B------:R-:W-:Y:S02]  /*34d0*/  @P0 SHF.L.U32 R2, R8, 0x1f, RZ ;  /* 0x0000001f08020819 */ /* 0x000fe400000006ff */
[----:B------:R-:W-:Y:S01]  /*34e0*/  SHF.L.U32 R0, R11, 0x1f, RZ ;  /* 0x0000001f0b007819 */ /* 0x000fe200000006ff */
[----:B------:R-:W-:Y:S01]  /*34f0*/  @!PT LDS RZ, [RZ] ;  /* 0x00000000fffff984 */ /* 0x000fe20000000800 */
[----:B------:R-:W-:Y:S01]  /*3500*/  @!PT LDS RZ, [RZ] ;  /* 0x00000000fffff984 */ /* 0x000fe20000000800 */
[----:B------:R-:W-:Y:S01]  /*3510*/  @!PT LDS RZ, [RZ] ;  /* 0x00000000fffff984 */ /* 0x000fe20000000800 */
[----:B------:R-:W-:Y:S01]  /*3520*/  @!PT LDS RZ, [RZ] ;  /* 0x00000000fffff984 */ /* 0x000fe20000000800 */
[----:B------:R2:W-:Y:S06]  /*3530*/  MEMBAR.ALL.CTA ;  /* 0x0000000000007992 */ /* 0x0005ec0000008000 */
[----:B--2---:R-:W2:Y:S02]  /*3540*/  FENCE.VIEW.ASYNC.S ;  /* 0x00000000000073c6 */ /* 0x004ea40000000000 */
[----:B--2---:R2:W-:Y:S01]  /*3550*/  SYNCS.ARRIVE.TRANS64.RED.A1T0 RZ, [R3+URZ], RZ ;  /* 0x000000ff03ff79a7 */ /* 0x0045e200081004ff */
[----:B------:R2:W3:Y:S01]  /*3560*/  @P0 SYNCS.PHASECHK.TRANS64.TRYWAIT P2, [UR4], R2 ;  /* 0x00000002ff0005a7 */ /* 0x0004e20008041104 */
[----:B------:R-:W-:Y:S01]  /*3570*/  ULEA.HI UR4, UR30, UR30, URZ, 0x1 ;  /* 0x0000001e1e047291 */ /* 0x000fe2000f8f08ff */
[----:B-1----:R-:W-:-:S03]  /*3580*/  LOP3.LUT P1, RZ, R6, 0x1, RZ, 0xc0, !PT ;  /* 0x0000000106ff7812 */ /* 0x002fc6000782c0ff */
[----:B------:R-:W-:Y:S02]  /*3590*/  USHF.L.U32 UR11, UR4, 0x7, URZ ;  /* 0x00000007040b7899 */ /* 0x000fe400080006ff */
[----:B------:R-:W-:Y:S02]  /*35a0*/  ULOP3.LUT UR4, UR4, 0xffe, URZ, 0xc0, !UPT ;  /* 0x00000ffe04047892 */ /* 0x000fe4000f8ec0ff */
[----:B------:R-:W-:Y:S02]  /*35b0*/  ULOP3.LUT UR11, UR11, 0xffffff00, URZ, 0xc0, !UPT ;  /* 0xffffff000b0b7892 */ /* 0x000fe4000f8ec0ff */
[----:B------:R-:W-:Y:S02]  /*35c0*/  UIADD3 UR4, UPT, UPT, -UR4, UR30, URZ ;  /* 0x0000001e04047290 */ /* 0x000fe4000fffe1ff */
[----:B------:R-:W-:Y:S01]  /*35d0*/  UIADD3 UR11, UPT, UPT, UR42, UR11, URZ ;  /* 0x0000000b2a0b7290 */ /* 0x000fe2000fffe0ff */
[----:B------:R-:W1:Y:S03]  /*35e0*/  SYNCS.PHASECHK.TRANS64.TRYWAIT P0, [UR31+0xd0], R0 ;  /* 0x0000d000ff0075a7 */ /* 0x000e66000800111f */
[----:B------:R-:W-:Y:S01]  /*35f0*/  ULEA UR11, UR4, UR11, 0x14 ;  /* 0x0000000b040b7291 */ /* 0x000fe2000f8ea0ff */
[----:B-123--:R-:W-:Y:S11]  /*3600*/  @!P0 BRA `(.L_x_61) ;  /* 0x0000006400488947 */ /* 0x00eff60003800000 */
.L_x_155:
[----:B------:R-:W-:Y:S01]  /*3610*/  IADD3 R10, PT, PT, R10, 0x1, RZ ;  /* 0x000000010a0a7810 */ /* 0x000fe20007ffe0ff */
[----:B------:R-:W-:Y:S06]  /*3620*/  BRA.U !UP4, `(.L_x_62) ;  /* 0x000000010cc07547 */ /* 0x000fec000b800000 */
[----:B------:R-:W-:Y:S01]  /*3630*/  UPLOP3.LUT UP2, UPT, UPT, UPT, UPT, 0x40, 0x4 ;  /* 0x000000000004789c */ /* 0x000fe20003f4e870 */
[----:B------:R-:W-:Y:S01]  /*3640*/  UMOV UR23, UR41 ;  /* 0x0000002900177c82 */ /* 0x000fe20008000000 */
[----:B------:R-:W-:Y:S01]  /*3650*/  UMOV UR22, UR40 ;  /* 0x0000002800167c82 */ /* 0x000fe20008000000 */
[----:B------:R-:W-:-:S08]  /*3660*/  UMOV UR10, UR24 ;  /* 0x00000018000a7c82 */ /* 0x000fd00008000000 */
.L_x_65:
[----:B------:R-:W-:Y:S02]  /*3670*/  UIADD3 UR23, UPT, UPT, UR23, 0x1, URZ ;  /* 0x0000000117177890 */ /* 0x000fe4000fffe0ff */
[----:B--2---:R-:W-:Y:S02]  /*3680*/  ULEA UR5, UR10, UR26, 0x3 ;  /* 0x0000001a0a057291 */ /* 0x004fe4000f8e18ff */
[----:B------:R-:W-:Y:S01]  /*3690*/  UISETP.NE.AND UP3, UPT, UR23, URZ, UPT ;  /* 0x000000ff1700728c */ /* 0x000fe2000bf65270 */
[----:B---3--:R-:W-:Y:S10]  /*36a0*/  @P2 BRA `(.L_x_63) ;  /* 0x00000000000c2947 */ /* 0x008ff40003800000 */
[----:B-1----:R-:W-:Y:S04]  /*36b0*/  SHF.L.U32 R3, R8, 0x1f, RZ ;  /* 0x0000001f08037819 */ /* 0x002fe800000006ff */
[----:B------:R-:W1:Y:S02]  /*36c0*/  SYNCS.PHASECHK.TRANS64.TRYWAIT P0, [UR5], R3 ;  /* 0x00000003ff0075a7 */ /* 0x000e640008001105 */
[----:B-1----:R-:W-:Y:S05]  /*36d0*/  @!P0 BRA `(.L_x_64) ;  /* 0x00000064002c8947 */ /* 0x002fea0003800000 */
.L_x_63:
[----:B------:R-:W-:Y:S01]  /*36e0*/  UISETP.NE.AND UP0, UPT, UR22, 0x1, UPT ;  /* 0x000000011600788c */ /* 0x000fe2000bf05270 */
[----:B------:R-:W-:Y:S01]  /*36f0*/  PLOP3.LUT P2, PT, PT, PT, PT, 0x80, 0x8 ;  /* 0x000000000008781c */ /* 0x000fe20003f4f070 */
[----:B------:R-:W-:Y:S02]  /*3700*/  UIADD3 UR4, UPT, UPT, UR10, 0x1, URZ ;  /* 0x000000010a047890 */ /* 0x000fe4000fffe0ff */
[----:B------:R-:W-:Y:S02]  /*3710*/  UIADD3 UR25, UPT, UPT, UR5, 0x20, URZ ;  /* 0x0000002005197890 */ /* 0x000fe4000fffe0ff */
[----:B------:R-:W-:Y:S01]  /*3720*/  UISETP.NE.AND UP1, UPT, UR4, 0x4, UPT ;  /* 0x000000040400788c */ /* 0x000fe2000bf25270 */
[----:B------:R-:W-:Y:S01]  /*3730*/  PLOP3.LUT P0, PT, PT, PT, UP0, 0x80, 0x8 ;  /* 0x000000000008781c */ /* 0x000fe20003f0f008 */
[----:B------:R-:W-:Y:S02]  /*3740*/  UIADD3 UR22, UPT, UPT, UR22, -0x1, URZ ;  /* 0xffffffff16167890 */ /* 0x000fe4000fffe0ff */
[----:B------:R-:W-:Y:S02]  /*3750*/  USEL UR6, URZ, 0x1, UP1 ;  /* 0x00000001ff067887 */ /* 0x000fe40008800000 */
[----:B------:R-:W-:Y:S01]  /*3760*/  USEL UR24, UR4, URZ, UP1 ;  /* 0x000000ff04187287 */ /* 0x000fe20008800000 */
[----:B------:R-:W-:Y:S01]  /*3770*/  UMOV UR7, 0x40004040 ;  /* 0x4000404000077882 */ /* 0x000fe20000000000 */
[----:B------:R-:W-:Y:S02]  /*3780*/  UMOV UR5, 0x40004040 ;  /* 0x4000404000057882 */ /* 0x000fe40000000000 */
[----:B------:R-:W-:Y:S01]  /*3790*/  @UP0 ULEA UR4, UR24, UR26, 0x3 ;  /* 0x0000001a18040291 */ /* 0x000fe2000f8e18ff */
[----:B------:R-:W-:Y:S01]  /*37a0*/  LOP3.LUT R8, R8, UR6, RZ, 0x3c, !PT ;  /* 0x0000000608087c12 */ /* 0x000fe2000f8e3cff */
[----:B------:R-:W-:Y:S01]  /*37b0*/  ULEA UR6, UR10, UR29, 0xb ;  /* 0x0000001d0a067291 */ /* 0x000fe2000f8e58ff */
[----:B------:R-:W-:Y:S02]  /*37c0*/  UMOV UR21, 0x40004040 ;  /* 0x4000404000157882 */ /* 0x000fe40000000000 */
[----:B-1----:R-:W-:Y:S01]  /*37d0*/  @P0 SHF.L.U32 R0, R8, 0x1f, RZ ;  /* 0x0000001f08000819 */ /* 0x002fe200000006ff */
[----:B------:R-:W-:Y:S02]  /*37e0*/  UIADD3 UR20, UPT, UPT, UR6, 0x2, URZ ;  /* 0x0000000206147890 */ /* 0x000fe4000fffe0ff */
[----:B------:R-:W-:Y:S01]  /*37f0*/  UIADD3 UR16, UPT, UPT, UR6, 0x4, URZ ;  /* 0x0000000406107890 */ /* 0x000fe2000fffe0ff */
[----:B------:R2:W3:Y:S01]  /*3800*/  @P0 SYNCS.PHASECHK.TRANS64.TRYWAIT P2, [UR4], R0 ;  /* 0x00000000ff0005a7 */ /* 0x0004e20008041104 */
[----:B------:R-:W-:Y:S02]  /*3810*/  ULEA UR4, UR10, UR28, 0x9 ;  /* 0x0000001c0a047291 */ /* 0x000fe4000f8e48ff */
[----:B------:R-:W-:Y:S02]  /*3820*/  UIADD3 UR12, UPT, UPT, UR6, 0x6, URZ ;  /* 0x00000006060c7890 */ /* 0x000fe4000fffe0ff */
[----:B------:R-:W-:Y:S02]  /*3830*/  UIADD3 UR18, UPT, UPT, UR4, 0x2, URZ ;  /* 0x0000000204127890 */ /* 0x000fe4000fffe0ff */
[----:B------:R-:W-:Y:S02]  /*3840*/  UIADD3 UR14, UPT, UPT, UR4, 0x4, URZ ;  /* 0x00000004040e7890 */ /* 0x000fe4000fffe0ff */
[----:B------:R-:W-:Y:S01]  /*3850*/  UIADD3 UR8, UPT, UPT, UR4, 0x6, URZ ;  /* 0x0000000604087890 */ /* 0x000fe2000fffe0ff */
[----:B------:R2:W-:Y:S01]  /*3860*/  UTCHMMA gdesc[UR4], gdesc[UR6], tmem[UR11], tmem[UR38], idesc[UR39], UP2 ;  /* 0x00ff2606040075ea */ /* 0x0005e2000900000b */
[----:B------:R-:W-:Y:S01]  /*3870*/  UPLOP3.LUT UP2, UPT, UPT, UPT, UPT, 0x80, 0x8 ;  /* 0x000000000008789c */ /* 0x000fe20003f4f070 */
[----:B------:R-:W-:Y:S01]  /*3880*/  UMOV UR19, 0x40004040 ;  /* 0x4000404000137882 */ /* 0x000fe20000000000 */
[----:B------:R-:W-:Y:S01]  /*3890*/  UMOV UR17, 0x40004040 ;  /* 0x4000404000117882 */ /* 0x000fe20000000000 */
[----:B------:R2:W-:Y:S01]  /*38a0*/  UTCHMMA gdesc[UR18], gdesc[UR20], tmem[UR11], tmem[UR36], idesc[UR37], UPT ;  /* 0x00ff2414120075ea */ /* 0x0005e2000b80000b */
[----:B------:R-:W-:Y:S01]  /*38b0*/  UMOV UR15, 0x40004040 ;  /* 0x40004040000f7882 */ /* 0x000fe20000000000 */
[----:B------:R-:W-:Y:S01]  /*38c0*/  UMOV UR13, 0x40004040 ;  /* 0x40004040000d7882 */ /* 0x000fe20000000000 */
[----:B------:R-:W-:Y:S01]  /*38d0*/  UMOV UR9, 0x40004040 ;  /* 0x4000404000097882 */ /* 0x000fe20000000000 */
[----:B------:R2:W-:Y:S01]  /*38e0*/  UTCHMMA gdesc[UR14], gdesc[UR16], tmem[UR11], tmem[UR34], idesc[UR35], UPT ;  /* 0x00ff22100e0075ea */ /* 0x0005e2000b80000b */
[----:B------:R2:W-:Y:S01]  /*38f0*/  UTCHMMA gdesc[UR8], gdesc[UR12], tmem[UR11], tmem[UR32], idesc[UR33], UPT ;  /* 0x00ff200c080075ea */ /* 0x0005e2000b80000b */
[----:B------:R2:W-:Y:S01]  /*3900*/  UTCBAR.MULTICAST [UR25], URZ, UR27 ;  /* 0x000000ff190073e9 */ /* 0x0005e2000800081b */
[----:B------:R-:W-:Y:S01]  /*3910*/  UMOV UR10, UR24 ;  /* 0x00000018000a7c82 */ /* 0x000fe20008000000 */
[----:B------:R-:W-:Y:S05]  /*3920*/  BRA.U UP3, `(.L_x_65) ;  /* 0xfffffffd03507547 */ /* 0x000fea000b83ffff */
.L_x_62:
[----:B--2---:R-:W-:Y:S01]  /*3930*/  UIADD3 UR4, UPT, UPT, UR30, 0x1, URZ ;  /* 0x000000011e047890 */ /* 0x004fe2000fffe0ff */
[C---:B------:R-:W-:Y:S01]  /*3940*/  ISETP.NE.AND P0, PT, R10.reuse, 0x2, PT ;  /* 0x000000020a00780c */ /* 0x040fe20003f05270 */
[----:B------:R-:W-:Y:S02]  /*3950*/  UIADD3 UR5, UPT, UPT, UR31, 0xb0, URZ ;  /* 0x000000b01f057890 */ /* 0x000fe4000fffe0ff */
[----:B------:R-:W-:Y:S01]  /*3960*/  UISETP.NE.AND UP0, UPT, UR4, 0x4, UPT ;  /* 0x000000040400788c */ /* 0x000fe2000bf05270 */
[----:B-1----:R-:W-:Y:S02]  /*3970*/  SEL R0, RZ, 0x1, P0 ;  /* 0x00000001ff007807 */ /* 0x002fe40000000000 */
[----:B------:R-:W-:Y:S01]  /*3980*/  SEL R10, R10, RZ, P0 ;  /* 0x000000ff0a0a7207 */ /* 0x000fe20000000000 */
[----:B------:R-:W-:Y:S01]  /*3990*/  USEL UR6, URZ, 0x1, UP0 ;  /* 0x00000001ff067887 */ /* 0x000fe20008000000 */
[----:B------:R-:W-:Y:S01]  /*39a0*/  LOP3.LUT R9, R9, R0, RZ, 0x3c, !PT ;  /* 0x0000000009097212 */ /* 0x000fe200078e3cff */
[----:B------:R-:W-:Y:S01]  /*39b0*/  USEL UR30, UR4, URZ, UP0 ;  /* 0x000000ff041e7287 */ /* 0x000fe20008000000 */
[----:B------:R1:W-:Y:S03]  /*39c0*/  UTCBAR [UR5], URZ ;  /* 0x000000ff050073e9 */ /* 0x0003e600080000ff */
[----:B------:R-:W-:Y:S01]  /*39d0*/  LOP3.LUT R11, R11, UR6, RZ, 0x3c, !PT ;  /* 0x000000060b0b7c12 */ /* 0x000fe2000f8e3cff */
[----:B------:R-:W-:Y:S07]  /*39e0*/  @P1 BRA `(.L_x_66) ;  /* 0xfffffff800881947 */ /* 0x000fee000383ffff */
[----:B------:R-:W2:Y:S01]  /*39f0*/  S2UR UR8, SR_CgaCtaId ;  /* 0x00000000000879c3 */ /* 0x000ea20000008800 */
[----:B------:R-:W-:Y:S01]  /*3a00*/  ELECT P0, URZ, PT ;  /* 0x0000000000ff782f */ /* 0x000fe20003800000 */
[----:B------:R-:W-:Y:S01]  /*3a10*/  IMAD.MOV.U32 R0, RZ, RZ, 0x1 ;  /* 0x00000001ff007424 */ /* 0x000fe200078e00ff */
[----:B------:R-:W-:Y:S01]  /*3a20*/  UIADD3 UR26, UPT, UPT, UR26, 0xd0, URZ ;  /* 0x000000d01a1a7890 */ /* 0x000fe2000fffe0ff */
[----:B------:R-:W-:Y:S01]  /*3a30*/  SHF.L.U32 R3, R11, 0x1f, RZ ;  /* 0x0000001f0b037819 */ /* 0x000fe200000006ff */
[----:B------:R-:W-:-:S03]  /*3a40*/  UMOV UR4, 0x40 ;  /* 0x0000004000047882 */ /* 0x000fc60000000000 */
[----:B------:R-:W-:Y:S01]  /*3a50*/  UVIRTCOUNT.DEALLOC.SMPOOL 0x80 ;  /* 0x000000800000784c */ /* 0x000fe20000000000 */
[----:B--2---:R-:W-:Y:S02]  /*3a60*/  ULEA UR8, UR8, UR4, 0x18 ;  /* 0x0000000408087291 */ /* 0x004fe4000f8ec0ff */
[----:B------:R-:W-:-:S07]  /*3a70*/  ULEA UR4, UR30, UR26, 0x3 ;  /* 0x0000001a1e047291 */ /* 0x000fce000f8e18ff */
[----:B------:R2:W-:Y:S02]  /*3a80*/  @P0 STS.U8 [UR8+0x1c], R0 ;  /* 0x00001c00ff000988 */ /* 0x0005e40008000008 */
[----:B------:R-:W4:Y:S02]  /*3a90*/  SYNCS.PHASECHK.TRANS64.TRYWAIT P0, [UR4], R3 ;  /* 0x00000003ff0075a7 */ /* 0x000f240008001104 */
[----:B--2-4-:R-:W-:Y:S05]  /*3aa0*/  @!P0 BRA `(.L_x_67) ;  /* 0x0000006000508947 */ /* 0x014fea0003800000 */
.L_x_158:
[----:B------:R-:W-:-:S04]  /*3ab0*/  UIADD3 UR4, UPT, UPT, UR30, 0x1, URZ ;  /* 0x000000011e047890 */ /* 0x000fc8000fffe0ff */
[----:B------:R-:W-:-:S04]  /*3ac0*/  UISETP.NE.AND UP0, UPT, UR4, 0x4, UPT ;  /* 0x000000040400788c */ /* 0x000fc8000bf05270 */
[----:B------:R-:W-:Y:S02]  /*3ad0*/  USEL UR6, URZ, 0x1, UP0 ;  /* 0x00000001ff067887 */ /* 0x000fe40008000000 */
[----:B------:R-:W-:-:S04]  /*3ae0*/  USEL UR4, UR4, URZ, UP0 ;  /* 0x000000ff04047287 */ /* 0x000fc80008000000 */
[----:B-1----:R-:W-:Y:S01]  /*3af0*/  ULEA UR5, UR4, UR26, 0x3 ;  /* 0x0000001a04057291 */ /* 0x002fe2000f8e18ff */
[----:B------:R-:W-:-:S04]  /*3b00*/  LOP3.LUT R2, R11, UR6, RZ, 0x3c, !PT ;  /* 0x000000060b027c12 */ /* 0x000fc8000f8e3cff */
[----:B--2---:R-:W-:-:S04]  /*3b10*/  SHF.L.U32 R3, R2, 0x1f, RZ ;  /* 0x0000001f02037819 */ /* 0x004fc800000006ff */
[----:B------:R-:W1:Y:S02]  /*3b20*/  SYNCS.PHASECHK.TRANS64.TRYWAIT P0, [UR5], R3 ;  /* 0x00000003ff0075a7 */ /* 0x000e640008001105 */
[----:B-1----:R-:W-:Y:S05]  /*3b30*/  @!P0 BRA `(.L_x_68) ;  /* 0x0000006000448947 */ /* 0x002fea0003800000 */
.L_x_160:
        /* <DEDUP_REMOVED lines=9> */
.L_x_162:
[----:B------:R-:W-:-:S04]  /*3bd0*/  UIADD3 UR4, UPT, UPT, UR4, 0x1, URZ ;  /* 0x0000000104047890 */ /* 0x000fc8000fffe0ff */
[----:B------:R-:W-:-:S04]  /*3be0*/  UISETP.NE.AND UP0, UPT, UR4, 0x4, UPT ;  /* 0x000000040400788c */ /* 0x000fc8000bf05270 */
[----:B------:R-:W-:Y:S02]  /*3bf0*/  USEL UR5, URZ, 0x1, UP0 ;  /* 0x00000001ff057887 */ /* 0x000fe40008000000 */
[----:B------:R-:W-:-:S04]  /*3c00*/  USEL UR4, UR4, URZ, UP0 ;  /* 0x000000ff04047287 */ /* 0x000fc80008000000 */
[----:B------:R-:W-:Y:S01]  /*3c10*/  ULEA UR4, UR4, UR26, 0x3 ;  /* 0x0000001a04047291 */ /* 0x000fe2000f8e18ff */
[----:B-1----:R-:W-:-:S04]  /*3c20*/  LOP3.LUT R3, R2, UR5, RZ, 0x3c, !PT ;  /* 0x0000000502037c12 */ /* 0x002fc8000f8e3cff */
[----:B------:R-:W-:-:S04]  /*3c30*/  SHF.L.U32 R3, R3, 0x1f, RZ ;  /* 0x0000001f03037819 */ /* 0x000fc800000006ff */
[----:B------:R-:W1:Y:S02]  /*3c40*/  SYNCS.PHASECHK.TRANS64.TRYWAIT P0, [UR4], R3 ;  /* 0x00000003ff0075a7 */ /* 0x000e640008001104 */
[----:B-1----:R-:W-:Y:S05]  /*3c50*/  @!P0 BRA `(.L_x_70) ;  /* 0x00000060002c8947 */ /* 0x002fea0003800000 */
.L_x_164:
[----:B------:R-:W-:Y:S01]  /*3c60*/  NOP ;  /* 0x0000000000007918 */ /* 0x000fe20000000000 */
[----:B-1----:R-:W1:Y:S01]  /*3c70*/  LDS R0, [UR8+0x14] ;  /* 0x00001408ff007984 */ /* 0x002e620008000800 */
[----:B------:R-:W-:Y:S01]  /*3c80*/  ULOP3.LUT UR4, UR42, 0xffff, URZ, 0xc0, !UPT ;  /* 0x0000ffff2a047892 */ /* 0x000fe2000f8ec0ff */
[----:B------:R-:W-:Y:S01]  /*3c90*/  UMOV UR5, 0xffff ;  /* 0x0000ffff00057882 */ /* 0x000fe20000000000 */
[----:B------:R-:W-:Y:S02]  /*3ca0*/  UMOV UR6, 0x1 ;  /* 0x0000000100067882 */ /* 0x000fe40000000000 */
[----:B------:R-:W-:-:S04]  /*3cb0*/  USHF.R.U32.HI UR4, URZ, 0x5, UR4 ;  /* 0x00000005ff047899 */ /* 0x000fc80008011604 */
[----:B------:R-:W-:Y:S02]  /*3cc0*/  USHF.L.U32 UR5, UR5, UR4, URZ ;  /* 0x0000000405057299 */ /* 0x000fe400080006ff */
[----:B------:R-:W-:-:S04]  /*3cd0*/  USHF.L.U32 UR4, UR6, UR4, URZ ;  /* 0x0000000406047299 */ /* 0x000fc800080006ff */
[----:B-1----:R-:W-:-:S04]  /*3ce0*/  LOP3.LUT R0, R0, UR5, RZ, 0xc0, !PT ;  /* 0x0000000500007c12 */ /* 0x002fc8000f8ec0ff */
[----:B------:R-:W-:-:S13]  /*3cf0*/  ISETP.NE.AND P0, PT, R0, UR5, PT ;  /* 0x0000000500007c0c */ /* 0x000fda000bf05270 */
[----:B------:R-:W-:Y:S05]  /*3d00*/  @P0 BRA `(.L_x_71) ;  /* 0x0000000000580947 */ /* 0x000fea0003800000 */
[----:B------:R-:W1:Y:S02]  /*3d10*/  LDS R0, [UR8+0x18] ;  /* 0x00001808ff007984 */ /* 0x000e640008000800 */
[----:B-1----:R-:W-:-:S04]  /*3d20*/  LOP3.LUT R0, R0, UR4, RZ, 0xc0, !PT ;  /* 0x0000000400007c12 */ /* 0x002fc8000f8ec0ff */
[----:B------:R-:W-:-:S13]  /*3d30*/  ISETP.NE.AND P0, PT, R0, UR4, PT ;  /* 0x0000000400007c0c */ /* 0x000fda000bf05270 */
[----:B------:R-:W-:Y:S05]  /*3d40*/  @P0 BRA `(.L_x_72) ;  /* 0x00000000003c0947 */ /* 0x000fea0003800000 */
[----:B------:R-:W1:Y:S01]  /*3d50*/  S2R R2, SR_LANEID ;  /* 0x0000000000027919 */ /* 0x000e620000000000 */
[----:B------:R-:W-:Y:S01]  /*3d60*/  ULOP3.LUT UR5, URZ, UR5, URZ, 0x33, !UPT ;  /* 0x00000005ff057292 */ /* 0x000fe2000f8e33ff */
[----:B------:R-:W-:Y:S01]  /*3d70*/  LOP3.LUT R4, RZ, UR4, RZ, 0x33, !PT ;  /* 0x00000004ff047c12 */ /* 0x000fe2000f8e33ff */
[----:B------:R-:W-:Y:S02]  /*3d80*/  VOTEU.ANY UR4, UPT, PT ;  /* 0x0000000000047886 */ /* 0x000fe400038e0100 */
[----:B------:R-:W-:Y:S01]  /*3d90*/  UFLO.U32 UR4, UR4 ;  /* 0x00000004000472bd */ /* 0x000fe200080e0000 */
[----:B------:R-:W2:Y:S01]  /*3da0*/  REDUX UR6, R4 ;  /* 0x00000000040673c4 */ /* 0x000ea20000000000 */
[----:B------:R-:W-:-:S06]  /*3db0*/  IMAD.U32 R0, RZ, RZ, UR5 ;  /* 0x00000005ff007e24 */ /* 0x000fcc000f8e00ff */
[----:B------:R4:W-:Y:S01]  /*3dc0*/  UTCATOMSWS.AND URZ, UR5 ;  /* 0x0000000500ff79e3 */ /* 0x0009e20008000000 */
[----:B------:R-:W3:Y:S01]  /*3dd0*/  REDUX UR7, R0 ;  /* 0x00000000000773c4 */ /* 0x000ee20000000000 */
[----:B-1----:R-:W-:Y:S01]  /*3de0*/  ISETP.EQ.U32.AND P0, PT, R2, UR4, PT ;  /* 0x0000000402007c0c */ /* 0x002fe2000bf02070 */
[----:B--2---:R-:W-:Y:S01]  /*3df0*/  IMAD.U32 R2, RZ, RZ, UR6 ;  /* 0x00000006ff027e24 */ /* 0x004fe2000f8e00ff */
[----:B---3--:R-:W-:-:S11]  /*3e00*/  MOV R3, UR7 ;  /* 0x0000000700037c02 */ /* 0x008fd60008000f00 */
[----:B------:R4:W-:Y:S04]  /*3e10*/  @P0 ATOMS.AND RZ, [UR8+0x14], R3 ;  /* 0x00001403ffff098c */ /* 0x0009e8000a800008 */
[----:B------:R4:W-:Y:S01]  /*3e20*/  @P0 ATOMS.AND RZ, [UR8+0x18], R2 ;  /* 0x00001802ffff098c */ /* 0x0009e2000a800008 */
[----:B------:R-:W-:Y:S05]  /*3e30*/  BRA `(.L_x_73) ;  /* 0x0000000000147947 */ /* 0x000fea0003800000 */
.L_x_72:
[----:B------:R-:W-:Y:S02]  /*3e40*/  MOV R2, 0x3e60 ;  /* 0x00003e6000027802 */ /* 0x000fe40000000f00 */
[----:B---3-5:R-:W-:Y:S05]  /*3e50*/  CALL.REL.NOINC `($__internal_0_$__cuda_sm10x_tcgen05_guardrail_trap_col_being_dealloced_not_returned_by_alloc) ;  /* 0x0000006400147944 */ /* 0x028fea0003c00000 */
[----:B------:R-:W-:Y:S05]  /*3e60*/  BRA `(.L_x_73) ;  /* 0x0000000000087947 */ /* 0x000fea0003800000 */
.L_x_71:
[----:B------:R-:W-:Y:S02]  /*3e70*/  MOV R2, 0x3e90 ;  /* 0x00003e9000027802 */ /* 0x000fe40000000f00 */
[----:B---3-5:R-:W-:Y:S05]  /*3e80*/  CALL.REL.NOINC `($__internal_2_$__cuda_sm10x_tcgen05_guardrail_trap_unallocated_columns_being_dealloced) ;  /* 0x0000006400207944 */ /* 0x028fea0003c00000 */
.L_x_73:
[----:B------:R-:W-:Y:S01]  /*3e90*/  NOP ;  /* 0x0000000000007918 */ /* 0x000fe20000000000 */
[----:B----4-:R-:W-:Y:S05]  /*3ea0*/  EXIT ;  /* 0x000000000000794d */ /* 0x010fea0003800000 */
.L_x_55:
[----:B------:R-:W-:-:S09]  /*3eb0*/  UISETP.NE.OR UP0, UPT, UR18, 0x3, !UP3 ;  /* 0x000000031200788c */ /* 0x000fd2000df05670 */
[----:B------:R-:W-:Y:S05]  /*3ec0*/  BRA.U UP0, `(.L_x_74) ;  /* 0x0000001100887547 */ /* 0x000fea000b800000 */
[----:B------:R-:W2:Y:S01]  /*3ed0*/  LDCU.64 UR4, c[0x0][0x888] ;  /* 0x00011100ff0477ac */ /* 0x000ea20008000a00 */
[----:B------:R-:W3:Y:S01]  /*3ee0*/  S2UR UR8, SR_CgaCtaId ;  /* 0x00000000000879c3 */ /* 0x000ee20000008800 */
[----:B------:R-:W-:Y:S02]  /*3ef0*/  HFMA2 R9, -RZ, RZ, 0, 0 ;  /* 0x00000000ff097431 */ /* 0x000fe400000001ff */
[----:B------:R-:W-:Y:S01]  /*3f00*/  IMAD.MOV.U32 R11, RZ, RZ, 0x1 ;  /* 0x00000001ff0b7424 */ /* 0x000fe200078e00ff */
[----:B------:R-:W4:Y:S01]  /*3f10*/  LDCU UR40, c[0x0][0x370] ;  /* 0x00006e00ff2877ac */ /* 0x000f220008000800 */
[----:B------:R-:W-:Y:S01]  /*3f20*/  IMAD.MOV.U32 R10, RZ, RZ, RZ ;  /* 0x000000ffff0a7224 */ /* 0x000fe200078e00ff */
[----:B------:R-:W-:Y:S01]  /*3f30*/  MOV R3, 0x2000 ;  /* 0x0000200000037802 */ /* 0x000fe20000000f00 */
[----:B------:R-:W4:Y:S01]  /*3f40*/  LDCU.128 UR44, c[0x0][0xb10] ;  /* 0x00016200ff2c77ac */ /* 0x000f220008000c00 */
[----:B------:R-:W1:Y:S01]  /*3f50*/  LDC.64 R12, c[0x0][0x348] ;  /* 0x0000d200ff0c7b82 */ /* 0x000e620000000a00 */
[----:B------:R-:W3:Y:S01]  /*3f60*/  LDCU UR37, c[0x0][0x374] ;  /* 0x00006e80ff2577ac */ /* 0x000ee20008000800 */
[----:B------:R-:W3:Y:S01]  /*3f70*/  LDCU.64 UR38, c[0x0][0x890] ;  /* 0x00011200ff2677ac */ /* 0x000ee20008000a00 */
[----:B------:R-:W3:Y:S01]  /*3f80*/  LDCU UR15, c[0x0][0xb0c] ;  /* 0x00016180ff0f77ac */ /* 0x000ee20008000800 */
[----:B--2---:R-:W-:Y:S01]  /*3f90*/  UISETP.NE.U32.AND UP0, UPT, UR4, URZ, UPT ;  /* 0x000000ff0400728c */ /* 0x004fe2000bf05070 */
[----:B------:R-:W2:Y:S01]  /*3fa0*/  LDCU UR54, c[0x0][0xb20] ;  /* 0x00016400ff3677ac */ /* 0x000ea20008000800 */
[----:B------:R-:W2:Y:S01]  /*3fb0*/  LDCU UR4, c[0x0][0xb30] ;  /* 0x00016600ff0477ac */ /* 0x000ea20008000800 */
[----:B------:R-:W-:Y:S01]  /*3fc0*/  UMOV UR21, 0x400 ;  /* 0x0000040000157882 */ /* 0x000fe20000000000 */
[----:B----4-:R-:W-:-:S02]  /*3fd0*/  UIMAD.WIDE.U32 UR52, UR40, UR44, URZ ;  /* 0x0000002c283472a5 */ /* 0x010fc4000f8e00ff */
[----:B---3--:R-:W-:Y:S02]  /*3fe0*/  UIMAD.WIDE.U32 UR6, UR37, UR47, URZ ;  /* 0x0000002f250672a5 */ /* 0x008fe4000f8e00ff */
[----:B------:R-:W-:Y:S02]  /*3ff0*/  ULEA UR21, UR8, UR21, 0x18 ;  /* 0x0000001508157291 */ /* 0x000fe4000f8ec0ff */
[----:B------:R-:W-:Y:S02]  /*4000*/  USEL UR41, URZ, 0x1, UP6 ;  /* 0x00000001ff297887 */ /* 0x000fe4000b000000 */
[----:B------:R-:W-:Y:S02]  /*4010*/  UISETP.NE.U32.AND UP6, UPT, UR38, URZ, UPT ;  /* 0x000000ff2600728c */ /* 0x000fe4000bfc5070 */
[----:B------:R-:W-:Y:S02]  /*4020*/  UIADD3 UR43, UPT, UPT, UR21, 0x58, URZ ;  /* 0x00000058152b7890 */ /* 0x000fe4000fffe0ff */
[----:B------:R-:W-:-:S02]  /*4030*/  UIADD3 UR33, UPT, UPT, UR21, 0x40, URZ ;  /* 0x0000004015217890 */ /* 0x000fc4000fffe0ff */
[----:B------:R-:W-:Y:S02]  /*4040*/  UIADD3 UR25, UPT, UPT, UR21, 0x48, URZ ;  /* 0x0000004815197890 */ /* 0x000fe4000fffe0ff */
[----:B------:R-:W-:Y:S02]  /*4050*/  UIADD3 UR17, UPT, UPT, UR21, 0x50, URZ ;  /* 0x0000005015117890 */ /* 0x000fe4000fffe0ff */
[----:B------:R-:W-:Y:S02]  /*4060*/  UISETP.NE.AND.EX UP5, UPT, UR5, URZ, UPT, UP0 ;  /* 0x000000ff0500728c */ /* 0x000fe4000bfa5300 */
[----:B------:R-:W-:Y:S01]  /*4070*/  UISETP.NE.AND UP0, UPT, UR42, 0x1, UPT ;  /* 0x000000012a00788c */ /* 0x000fe2000bf05270 */
[----:B------:R-:W-:Y:S01]  /*4080*/  UMOV UR52, UR53 ;  /* 0x0000003500347c82 */ /* 0x000fe20008000000 */
[----:B------:R-:W-:Y:S01]  /*4090*/  UMOV UR51, UR7 ;  /* 0x0000000700337c82 */ /* 0x000fe20008000000 */
[----:B------:R-:W-:Y:S02]  /*40a0*/  UISETP.NE.AND UP0, UPT, UR15, 0x1, UPT ;  /* 0x000000010f00788c */ /* 0x000fe4000bf05270 */
[----:B------:R-:W-:-:S02]  /*40b0*/  UPLOP3.LUT UP4, UPT, UPT, UPT, UPT, 0x40, 0x4 ;  /* 0x000000000004789c */ /* 0x000fc40003f8e870 */
[----:B------:R-:W-:Y:S01]  /*40c0*/  UISETP.GE.AND UP2, UPT, UR42, 0x1, UPT ;  /* 0x000000012a00788c */ /* 0x000fe2000bf46270 */
[----:B------:R-:W3:Y:S01]  /*40d0*/  LDCU.64 UR22, c[0x0][0xb28] ;  /* 0x00016500ff1677ac */ /* 0x000ee20008000a00 */
[----:B------:R-:W-:Y:S02]  /*40e0*/  UISETP.NE.AND.EX UP6, UPT, UR39, URZ, UPT, UP6 ;  /* 0x000000ff2700728c */ /* 0x000fe4000bfc5360 */
[----:B------:R-:W-:Y:S02]  /*40f0*/  UPRMT UR43, UR8, 0x654, UR43 ;  /* 0x00000654082b7896 */ /* 0x000fe4000800002b */
[----:B------:R-:W-:Y:S02]  /*4100*/  UPRMT UR50, UR8, 0x654, UR33 ;  /* 0x0000065408327896 */ /* 0x000fe40008000021 */
[----:B------:R-:W-:Y:S02]  /*4110*/  UPRMT UR49, UR8, 0x654, UR25 ;  /* 0x0000065408317896 */ /* 0x000fe40008000019 */
[----:B------:R-:W-:-:S02]  /*4120*/  UPRMT UR48, UR8, 0x654, UR17 ;  /* 0x0000065408307896 */ /* 0x000fc40008000011 */
[----:B------:R-:W-:Y:S02]  /*4130*/  USHF.R.U32.HI UR52, URZ, UR45, UR52 ;  /* 0x0000002dff347299 */ /* 0x000fe40008011634 */
[----:B--2---:R-:W-:Y:S02]  /*4140*/  USHF.R.U32.HI UR51, URZ, UR54, UR51 ;  /* 0x00000036ff337299 */ /* 0x004fe40008011633 */
[----:B------:R-:W-:Y:S02]  /*4150*/  UISETP.NE.AND UP0, UPT, UR46, 0x1, UPT ;  /* 0x000000012e00788c */ /* 0x000fe4000bf05270 */
[----:B-1----:R-:W-:-:S11]  /*4160*/  UISETP.NE.AND UP3, UPT, UR4, 0x1, UPT ;  /* 0x000000010400788c */ /* 0x002fd6000bf65270 */
.L_x_85:
[C---:B------:R-:W-:Y:S02]  /*4170*/  LEA R8, R10.reuse, UR21, 0x3 ;  /* 0x000000150a087c11 */ /* 0x040fe4000f8e18ff */
[----:B------:R-:W-:Y:S02]  /*4180*/  SHF.L.U32 R5, R9, 0x1f, RZ ;  /* 0x0000001f09057819 */ /* 0x000fe400000006ff */
[----:B------:R-:W-:Y:S02]  /*4190*/  LEA R6, R10, UR21, 0x4 ;  /* 0x000000150a067c11 */ /* 0x000fe4000f8e20ff */
[----:B-1----:R-:W1:Y:S02]  /*41a0*/  SYNCS.PHASECHK.TRANS64.TRYWAIT P0, [R8+URZ+0x90], R5 ;  /* 0x00009005080075a7 */ /* 0x002e6400080011ff */
[----:B-1----:R-:W-:Y:S05]  /*41b0*/  @!P0 BRA `(.L_x_75) ;  /* 0x0000005800ec8947 */ /* 0x002fea0003800000 */
.L_x_165:
[----:B-1----:R-:W1:Y:S01]  /*41c0*/  LDS.128 R4, [R6+0x120] ;  /* 0x0001200006047984 */ /* 0x002e620000000c00 */
[----:B------:R-:W-:Y:S01]  /*41d0*/  UISETP.GE.AND UP0, UPT, UR42, 0x1, UPT ;  /* 0x000000012a00788c */ /* 0x000fe2000bf06270 */
[----:B------:R-:W-:Y:S01]  /*41e0*/  @!PT LDS RZ, [RZ] ;  /* 0x00000000fffff984 */ /* 0x000fe20000000800 */
[----:B------:R-:W-:Y:S01]  /*41f0*/  @!PT LDS RZ, [RZ] ;  /* 0x00000000fffff984 */ /* 0x000fe20000000800 */
[----:B------:R-:W-:Y:S01]  /*4200*/  @!PT LDS RZ, [RZ] ;  /* 0x00000000fffff984 */ /* 0x000fe20000000800 */
[----:B------:R-:W-:Y:S01]  /*4210*/  @!PT LDS RZ, [RZ] ;  /* 0x00000000fffff984 */ /* 0x000fe20000000800 */
[----:B------:R2:W-:Y:S06]  /*4220*/  MEMBAR.ALL.CTA ;  /* 0x0000000000007992 */ /* 0x0005ec0000008000 */
[----:B--2---:R-:W2:Y:S01]  /*4230*/  FENCE.VIEW.ASYNC.S ;  /* 0x00000000000073c6 */ /* 0x004ea20000000000 */
[----:B-1----:R-:W-:Y:S11]  /*4240*/  LOP3.LUT P0, RZ, R6, 0x1, RZ, 0xc0, !PT ;  /* 0x0000000106ff7812 */ /* 0x002ff6000780c0ff */
[----:B------:R-:W-:Y:S02]  /*4250*/  @!UPT UIADD3 URZ, UPT, UPT, URZ, URZ, URZ ;  /* 0x000000fffffff290 */ /* 0x000fe4000fffe0ff */
[----:B--2---:R-:W-:Y:S01]  /*4260*/  VOTEU.ANY UP2, P0 ;  /* 0x0000000000ff7886 */ /* 0x004fe20000040100 */
[----:B------:R-:W-:Y:S11]  /*4270*/  PLOP3.LUT P0, PT, PT, PT, UP2, 0x80, 0x8 ;  /* 0x000000000008781c */ /* 0x000ff60003f0f028 */
[----:B------:R-:W-:Y:S02]  /*4280*/  @!UPT UIADD3 URZ, UPT, UPT, URZ, URZ, URZ ;  /* 0x000000fffffff290 */ /* 0x000fe4000fffe0ff */
[----:B------:R-:W-:Y:S02]  /*4290*/  @P0 SHF.R.U32.HI R0, RZ, 0x10, R5 ;  /* 0x00000010ff000819 */ /* 0x000fe40000011605 */
[----:B------:R-:W-:Y:S02]  /*42a0*/  @P0 MOV R2, R4 ;  /* 0x0000000400020202 */ /* 0x000fe40000000f00 */
[----:B------:R-:W-:Y:S01]  /*42b0*/  @P0 R2UR UR4, R0 ;  /* 0x00000000000402ca */ /* 0x000fe200000e0000 */
[----:B------:R-:W-:Y:S01]  /*42c0*/  VIADD R0, R8, 0xa0 ;  /* 0x000000a008007836 */ /* 0x000fe20000000000 */
[----:B------:R-:W-:Y:S02]  /*42d0*/  @P0 LOP3.LUT R4, R5, 0xffff, RZ, 0xc0, !PT ;  /* 0x0000ffff05040812 */ /* 0x000fe400078ec0ff */
[----:B------:R-:W-:Y:S02]  /*42e0*/  @P0 R2UR UR6, R2 ;  /* 0x00000000020602ca */ /* 0x000fe400000e0000 */
[----:B------:R-:W-:Y:S02]  /*42f0*/  PRMT R0, RZ, 0x654, R0 ;  /* 0x00000654ff007816 */ /* 0x000fe40000000000 */
[----:B------:R-:W-:Y:S02]  /*4300*/  @P0 R2UR UR5, R4 ;  /* 0x00000000040502ca */ /* 0x000fe400000e0000 */
[----:B------:R1:W-:Y:S03]  /*4310*/  SYNCS.ARRIVE.TRANS64.RED.A1T0 RZ, [R0+URZ], RZ ;  /* 0x000000ff00ff79a7 */ /* 0x0003e600081004ff */
[----:B------:R-:W-:Y:S04]  /*4320*/  @UP2 UMOV UR29, UR4 ;  /* 0x00000004001d2c82 */ /* 0x000fe80008000000 */
[----:B------:R-:W-:Y:S04]  /*4330*/  @UP2 UMOV UR14, UR6 ;  /* 0x00000006000e2c82 */ /* 0x000fe80008000000 */
[----:B------:R-:W-:Y:S01]  /*4340*/  @UP2 UMOV UR13, UR5 ;  /* 0x00000005000d2c82 */ /* 0x000fe20008000000 */
[----:B------:R-:W-:Y:S05]  /*4350*/  BRA.U !UP0, `(.L_x_76) ;  /* 0x0000000108c07547 */ /* 0x000fea000b800000 */
[----:B------:R-:W-:Y:S02]  /*4360*/  UIMAD.WIDE.U32 UR18, UR13, UR47, URZ ;  /* 0x0000002f0d1272a5 */ /* 0x000fe4000f8e00ff */
[----:B------:R-:W-:Y:S02]  /*4370*/  UP2UR UR16, UPR, URZ, 0x4 ;  /* 0x00000004ff107883 */ /* 0x000fe40008000000 */
[----:B------:R-:W-:Y:S02]  /*4380*/  UISETP.NE.AND UP2, UPT, UR46, 0x1, UPT ;  /* 0x000000012e00788c */ /* 0x000fe4000bf45270 */
[----:B------:R-:W-:Y:S02]  /*4390*/  UIMAD.WIDE.U32 UR26, UR14, UR44, URZ ;  /* 0x0000002c0e1a72a5 */ /* 0x000fe4000f8e00ff */
[----:B------:R-:W-:Y:S02]  /*43a0*/  USEL UR4, UR37, UR51, !UP2 ;  /* 0x0000003325047287 */ /* 0x000fe4000d000000 */
[----:B------:R-:W-:Y:S02]  /*43b0*/  UISETP.NE.AND UP0, UPT, UR15, 0x1, UPT ;  /* 0x000000010f00788c */ /* 0x000fe4000bf05270 */
[----:B------:R-:W-:Y:S02]  /*43c0*/  UP2UR UR20, UPR, URZ, 0x2 ;  /* 0x00000002ff147883 */ /* 0x000fe40008000000 */
[----:B------:R-:W-:Y:S02]  /*43d0*/  UISETP.NE.AND UP1, UPT, UR42, 0x1, UPT ;  /* 0x000000012a00788c */ /* 0x000fe4000bf25270 */
[----:B---3--:R-:W-:Y:S02]  /*43e0*/  UIMAD.WIDE.U32 UR8, UR4, UR22, URZ ;  /* 0x00000016040872a5 */ /* 0x008fe4000f8e00ff */
[----:B------:R-:W-:Y:S01]  /*43f0*/  USEL UR7, UR40, UR52, !UP0 ;  /* 0x0000003428077287 */ /* 0x000fe2000c000000 */
[----:B------:R-:W-:Y:S02]  /*4400*/  UMOV UR5, UR19 ;  /* 0x0000001300057c82 */ /* 0x000fe40008000000 */
[----:B------:R-:W-:Y:S02]  /*4410*/  USHF.R.U32.HI UR6, URZ, UR54, UR5 ;  /* 0x00000036ff067299 */ /* 0x000fe40008011605 */
[----:B------:R-:W-:Y:S02]  /*4420*/  UIMAD.WIDE.U32 UR10, UR7, UR22, URZ ;  /* 0x00000016070a72a5 */ /* 0x000fe4000f8e00ff */
[----:B------:R-:W-:Y:S02]  /*4430*/  USEL UR6, UR13, UR6, !UP2 ;  /* 0x000000060d067287 */ /* 0x000fe4000d000000 */
[----:B------:R-:W-:Y:S01]  /*4440*/  UISETP.NE.AND UP2, UPT, UR16, URZ, UPT ;  /* 0x000000ff1000728c */ /* 0x000fe2000bf45270 */
[----:B------:R-:W-:Y:S02]  /*4450*/  UMOV UR5, UR27 ;  /* 0x0000001b00057c82 */ /* 0x000fe40008000000 */
[----:B------:R-:W-:Y:S03]  /*4460*/  USHF.R.U32.HI UR12, URZ, UR45, UR5 ;  /* 0x0000002dff0c7299 */ /* 0x000fe60008011605 */
[----:B------:R-:W-:Y:S02]  /*4470*/  UMOV UR5, UR9 ;  /* 0x0000000900057c82 */ /* 0x000fe40008000000 */
[----:B------:R-:W-:Y:S03]  /*4480*/  @UP1 USHF.R.U32.HI UR4, URZ, UR23, UR5 ;  /* 0x00000017ff041299 */ /* 0x000fe60008011605 */
[----:B------:R-:W-:Y:S01]  /*4490*/  UMOV UR5, UR11 ;  /* 0x0000000b00057c82 */ /* 0x000fe20008000000 */
[----:B------:R-:W-:Y:S02]  /*44a0*/  UIMAD UR4, UR42, UR4, URZ ;  /* 0x000000042a0472a4 */ /* 0x000fe4000f8e02ff */
[----:B------:R-:W-:Y:S02]  /*44b0*/  @UP1 USHF.R.U32.HI UR7, URZ, UR23, UR5 ;  /* 0x00000017ff071299 */ /* 0x000fe40008011605 */
[----:B------:R-:W-:Y:S02]  /*44c0*/  USEL UR5, UR14, UR12, !UP0 ;  /* 0x0000000c0e057287 */ /* 0x000fe4000c000000 */
[----:B------:R-:W-:Y:S02]  /*44d0*/  UIMAD.WIDE.U32 UR10, UR6, UR22, URZ ;  /* 0x00000016060a72a5 */ /* 0x000fe4000f8e00ff */
[----:B------:R-:W-:Y:S02]  /*44e0*/  UIMAD UR8, UR42, UR7, URZ ;  /* 0x000000072a0872a4 */ /* 0x000fe4000f8e02ff */
[----:B------:R-:W-:Y:S03]  /*44f0*/  UISETP.GE.AND UP0, UPT, UR6, UR4, UPT ;  /* 0x000000040600728c */ /* 0x000fe6000bf06270 */
[----:B------:R-:W-:Y:S01]  /*4500*/  UMOV UR4, UR11 ;  /* 0x0000000b00047c82 */ /* 0x000fe20008000000 */
[----:B------:R-:W-:Y:S02]  /*4510*/  UISETP.GE.OR UP0, UPT, UR5, UR8, UP0 ;  /* 0x000000080500728c */ /* 0x000fe40008706670 */
[----:B------:R-:W-:Y:S02]  /*4520*/  USHF.R.U32.HI UR4, URZ, UR23, UR4 ;  /* 0x00000017ff047299 */ /* 0x000fe40008011604 */
[----:B------:R-:W-:Y:S02]  /*4530*/  UIMAD.WIDE.U32 UR8, UR5, UR22, URZ ;  /* 0x00000016050872a5 */ /* 0x000fe4000f8e00ff */
[----:B------:R-:W-:Y:S04]  /*4540*/  USEL UR10, UR6, UR4, !UP1 ;  /* 0x00000004060a7287 */ /* 0x000fe8000c800000 */
[----:B------:R-:W-:Y:S01]  /*4550*/  UIADD3 UR11, UPT, UPT, -UR10, URZ, URZ ;  /* 0x000000ff0a0b7290 */ /* 0x000fe2000fffe1ff */
[----:B------:R-:W-:Y:S02]  /*4560*/  @!UP0 UMOV UR4, UR9 ;  /* 0x0000000900048c82 */ /* 0x000fe40008000000 */
[----:B------:R-:W-:Y:S02]  /*4570*/  @!UP0 USHF.R.U32.HI UR4, URZ, UR23, UR4 ;  /* 0x00000017ff048299 */ /* 0x000fe40008011604 */
[----:B------:R-:W-:Y:S02]  /*4580*/  UIMAD UR8, UR42, UR11, UR6 ;  /* 0x0000000b2a0872a4 */ /* 0x000fe4000f8e0206 */
[----:B------:R-:W-:Y:S02]  /*4590*/  @!UP0 USEL UR4, UR5, UR4, !UP1 ;  /* 0x0000000405048287 */ /* 0x000fe4000c800000 */
[----:B------:R-:W-:Y:S02]  /*45a0*/  UISETP.NE.AND UP1, UPT, UR20, URZ, UPT ;  /* 0x000000ff1400728c */ /* 0x000fe4000bf25270 */
[----:B------:R-:W-:Y:S02]  /*45b0*/  @!UP0 UIMAD UR8, UR7, UR8, UR4 ;  /* 0x00000008070882a4 */ /* 0x000fe4000f8e0204 */
[----:B------:R-:W-:Y:S02]  /*45c0*/  @!UP0 UIADD3 UR9, UPT, UPT, UR10, -UR4, URZ ;  /* 0x800000040a098290 */ /* 0x000fe4000fffe0ff */
[----:B------:R-:W-:Y:S02]  /*45d0*/  UIADD3 UR4, UPT, UPT, -UR5, URZ, URZ ;  /* 0x000000ff05047290 */ /* 0x000fe4000fffe1ff */
[----:B------:R-:W-:Y:S02]  /*45e0*/  UIADD3 UR7, UPT, UPT, -UR6, URZ, URZ ;  /* 0x000000ff06077290 */ /* 0x000fe4000fffe1ff */
[----:B------:R-:W-:Y:S02]  /*45f0*/  @!UP0 UIMAD UR6, UR9, UR42, UR5 ;  /* 0x0000002a090682a4 */ /* 0x000fe4000f8e0205 */
[----:B------:R-:W-:Y:S02]  /*4600*/  UIMAD UR14, UR15, UR4, UR14 ;  /* 0x000000040f0e72a4 */ /* 0x000fe4000f8e020e */
[----:B------:R-:W-:Y:S01]  /*4610*/  UIMAD UR13, UR46, UR7, UR13 ;  /* 0x000000072e0d72a4 */ /* 0x000fe2000f8e020d */
[----:B------:R-:W-:Y:S02]  /*4620*/  @!UP0 UMOV UR5, UR8 ;  /* 0x0000000800058c82 */ /* 0x000fe40008000000 */
[----:B------:R-:W-:Y:S02]  /*4630*/  UIMAD UR14, UR5, UR15, UR14 ;  /* 0x0000000f050e72a4 */ /* 0x000fe4000f8e020e */
[----:B------:R-:W-:Y:S11]  /*4640*/  UIMAD UR13, UR6, UR46, UR13 ;  /* 0x0000002e060d72a4 */ /* 0x000ff6000f8e020d */
[----:B------:R-:W-:Y:S01]  /*4650*/  @!UPT UIADD3 URZ, UPT, UPT, URZ, URZ, URZ ;  /* 0x000000fffffff290 */ /* 0x000fe2000fffe0ff */
.L_x_76:
[----:B------:R-:W2:Y:S01]  /*4660*/  @!UP3 LDCU.128 UR8, c[0x0][0xb10] ;  /* 0x00016200ff08b7ac */ /* 0x000ea20008000c00 */
[----:B------:R-:W-:Y:S02]  /*4670*/  ISETP.NE.U32.AND P0, PT, RZ, UR38, PT ;  /* 0x00000026ff007c0c */ /* 0x000fe4000bf05070 */
[----:B------:R-:W-:Y:S02]  /*4680*/  SHF.L.U32 R4, R11, 0x1f, RZ ;  /* 0x0000001f0b047819 */ /* 0x000fe400000006ff */
[----:B------:R-:W-:Y:S01]  /*4690*/  ISETP.NE.AND.EX P0, PT, RZ, UR39, PT, P0 ;  /* 0x00000027ff007c0c */ /* 0x000fe2000bf05300 */
[----:B------:R-:W4:Y:S01]  /*46a0*/  @!UP3 LDCU UR5, c[0x0][0xb0c] ;  /* 0x00016180ff05b7ac */ /* 0x000f220008000800 */
[----:B------:R-:W-:Y:S02]  /*46b0*/  USHF.L.U32 UR35, UR30, 0x6, URZ ;  /* 0x000000061e237899 */ /* 0x000fe400080006ff */
[----:B------:R-:W-:Y:S02]  /*46c0*/  USHF.L.U32 UR34, UR31, 0x8, URZ ;  /* 0x000000081f227899 */ /* 0x000fe400080006ff */
[----:B--2---:R-:W-:Y:S07]  /*46d0*/  UIMAD.WIDE.U32 UR6, UR14, UR8, URZ ;  /* 0x000000080e0672a5 */ /* 0x004fee000f8e00ff */
[----:B------:R-:W-:Y:S01]  /*46e0*/  @!UP3 UMOV UR4, UR7 ;  /* 0x000000070004bc82 */ /* 0x000fe20008000000 */
[----:B----4-:R-:W-:Y:S02]  /*46f0*/  @!UP3 UISETP.NE.AND UP0, UPT, UR5, 0x1, UPT ;  /* 0x000000010500b88c */ /* 0x010fe4000bf05270 */
[----:B------:R-:W-:Y:S02]  /*4700*/  @!UP3 USHF.R.U32.HI UR4, URZ, UR9, UR4 ;  /* 0x00000009ff04b299 */ /* 0x000fe40008011604 */
[----:B------:R-:W-:Y:S02]  /*4710*/  UIMAD.WIDE.U32 UR6, UR13, UR11, URZ ;  /* 0x0000000b0d0672a5 */ /* 0x000fe4000f8e00ff */
[----:B------:R-:W-:Y:S02]  /*4720*/  @!UP3 USEL UR8, UR14, UR4, !UP0 ;  /* 0x000000040e08b287 */ /* 0x000fe4000c000000 */
[----:B------:R-:W-:Y:S03]  /*4730*/  @!UP3 UISETP.NE.AND UP0, UPT, UR10, 0x1, UPT ;  /* 0x000000010a00b88c */ /* 0x000fe6000bf05270 */
[----:B------:R-:W-:Y:S02]  /*4740*/  @!UP3 UMOV UR6, UR7 ;  /* 0x000000070006bc82 */ /* 0x000fe40008000000 */
[----:B------:R-:W2:Y:S02]  /*4750*/  @!UP3 LDCU UR4, c[0x0][0xb20] ;  /* 0x00016400ff04b7ac */ /* 0x000ea40008000800 */
[----:B--2---:R-:W-:Y:S04]  /*4760*/  @!UP3 USHF.R.U32.HI UR6, URZ, UR4, UR6 ;  /* 0x00000004ff06b299 */ /* 0x004fe80008011606 */
[----:B------:R-:W-:Y:S04]  /*4770*/  @!UP3 USEL UR6, UR13, UR6, !UP0 ;  /* 0x000000060d06b287 */ /* 0x000fe8000c000000 */
[----:B------:R-:W-:Y:S02]  /*4780*/  @!UP3 UIADD3 UR4, UPT, UPT, -UR8, UR6, URZ ;  /* 0x000000060804b290 */ /* 0x000fe4000fffe1ff */
[----:B------:R-:W-:Y:S02]  /*4790*/  @!UP3 UIADD3 UR6, UPT, UPT, UR8, -UR6, URZ ;  /* 0x800000060806b290 */ /* 0x000fe4000fffe0ff */
[----:B------:R-:W-:Y:S02]  /*47a0*/  @!UP3 UIMAD UR14, UR4, UR5, UR14 ;  /* 0x00000005040eb2a4 */ /* 0x000fe4000f8e020e */
[----:B------:R-:W-:Y:S01]  /*47b0*/  @!UP3 UIMAD UR13, UR6, UR10, UR13 ;  /* 0x0000000a060db2a4 */ /* 0x000fe2000f8e020d */
[----:B------:R-:W-:Y:S11]  /*47c0*/  BRA.U UP4, `(.L_x_77) ;  /* 0x0000000104107547 */ /* 0x000ff6000b800000 */
[----:B-1----:R-:W-:Y:S04]  /*47d0*/  MOV R0, UR41 ;  /* 0x0000002900007c02 */ /* 0x002fe80008000f00 */
[----:B------:R-:W-:Y:S04]  /*47e0*/  SHF.L.U32 R5, R0, 0x1f, RZ ;  /* 0x0000001f00057819 */ /* 0x000fe800000006ff */
[----:B------:R-:W1:Y:S02]  /*47f0*/  SYNCS.PHASECHK.TRANS64.TRYWAIT P1, [UR21+0x88], R5 ;  /* 0x00008805ff0075a7 */ /* 0x000e640008021115 */
[----:B-1----:R-:W-:Y:S05]  /*4800*/  @!P1 BRA `(.L_x_78) ;  /* 0x00000054006c9947 */ /* 0x002fea0003800000 */
.L_x_77:
[----:B------:R-:W-:Y:S05]  /*4810*/  BRA.U !UP6, `(.L_x_79) ;  /* 0x000000010e387547 */ /* 0x000fea000b800000 */
[----:B------:R-:W-:Y:S01]  /*4820*/  UPLOP3.LUT UP1, UPT, UPT, UPT, UP5, 0x80, 0x8 ;  /* 0x000000000008789c */ /* 0x000fe20003f2f050 */
[----:B-1----:R-:W-:Y:S01]  /*4830*/  HFMA2 R0, -RZ, RZ, 0, 5.9604644775390625e-08 ;  /* 0x00000001ff007431 */ /* 0x002fe200000001ff */
[----:B------:R-:W1:Y:S01]  /*4840*/  LDCU.64 UR8, c[0x0][0x358] ;  /* 0x00006b00ff0877ac */ /* 0x000e620008000a00 */
[----:B------:R-:W-:Y:S03]  /*4850*/  IMAD.MOV.U32 R81, RZ, RZ, 0x1 ;  /* 0x00000001ff517424 */ /* 0x000fe600078e00ff */
[----:B------:R-:W-:Y:S05]  /*4860*/  PLOP3.LUT P1, PT, PT, PT, UP1, 0x80, 0x8 ;  /* 0x000000000008781c */ /* 0x000fea0003f2f018 */
[----:B------:R-:W2:Y:S01]  /*4870*/  @UP1 LDCU.64 UR4, c[0x0][0x888] ;  /* 0x00011100ff0417ac */ /* 0x000ea20008000a00 */
[----:B------:R-:W-:Y:S07]  /*4880*/  @UP1 UIMAD UR6, UR36, UR38, URZ ;  /* 0x00000026240612a4 */ /* 0x000fee000f8e02ff */
[----:B------:R-:W-:Y:S01]  /*4890*/  @!P1 PRMT R81, R0, 0x7610, R81 ;  /* 0x0000761000519816 */ /* 0x000fe20000000051 */
[----:B--2---:R-:W-:Y:S06]  /*48a0*/  @UP1 UIMAD.WIDE UR4, UR6, 0x4, UR4 ;  /* 0x00000004060418a5 */ /* 0x004fec000f8e0204 */
[----:B------:R-:W-:Y:S01]  /*48b0*/  IMAD.U32 R6, RZ, RZ, UR4 ;  /* 0x00000004ff067e24 */ /* 0x000fe2000f8e00ff */
[----:B------:R-:W-:Y:S04]  /*48c0*/  MOV R7, UR5 ;  /* 0x0000000500077c02 */ /* 0x000fe80008000f00 */
[----:B------:R-:W2:Y:S01]  /*48d0*/  @!UP1 LDCU UR4, c[0x0][0x880] ;  /* 0x00011000ff0497ac */ /* 0x000ea20008000800 */
[----:B-1---5:R4:W5:Y:S02]  /*48e0*/  @P1 LDG.E R41, desc[UR8][R6.64] ;  /* 0x0000000806291981 */ /* 0x022964000c1e1900 */
[----:B--2-4-:R-:W-:Y:S07]  /*48f0*/  @!P1 IMAD.U32 R41, RZ, RZ, UR4 ;  /* 0x00000004ff299e24 */ /* 0x014fee000f8e00ff */
.L_x_79:
[----:B-----5:R-:W-:Y:S01]  /*4900*/  @!P0 FSETP.EQ.AND P2, PT, R41, RZ, PT ;  /* 0x000000ff2900820b */ /* 0x020fe20003f42000 */
[----:B------:R-:W-:Y:S01]  /*4910*/  @!UPT UIADD3 URZ, UPT, UPT, URZ, URZ, URZ ;  /* 0x000000fffffff290 */ /* 0x000fe2000fffe0ff */
[----:B------:R-:W-:Y:S11]  /*4920*/  @!P0 BRA `(.L_x_80) ;  /* 0x0000000000148947 */ /* 0x000ff60003800000 */
[----:B------:R-:W-:Y:S02]  /*4930*/  LOP3.LUT P0, RZ, R81, 0xff, RZ, 0xc0, !PT ;  /* 0x000000ff51ff7812 */ /* 0x000fe4000780c0ff */
[----:B------:R-:W-:Y:S04]  /*4940*/  PLOP3.LUT P2, PT, PT, PT, UP1, 0x80, 0x8 ;  /* 0x000000000008781c */ /* 0x000fe80003f4f018 */
[----:B------:R-:W-:Y:S07]  /*4950*/  PLOP3.LUT P2, PT, P2, PT, PT, 0x8, 0x80 ;  /* 0x000000000080781c */ /* 0x000fee000174e170 */
[----:B------:R-:W-:Y:S11]  /*4960*/  @P0 FSETP.EQ.AND P2, PT, R41, RZ, PT ;  /* 0x000000ff2900020b */ /* 0x000ff60003f42000 */
[----:B------:R-:W-:Y:S02]  /*4970*/  @!UPT UIADD3 URZ, UPT, UPT, URZ, URZ, URZ ;  /* 0x000000fffffff290 */ /* 0x000fe4000fffe0ff */
.L_x_80:
[----:B------:R-:W2:Y:S01]  /*4980*/  SYNCS.PHASECHK.TRANS64.TRYWAIT P0, [UR21+0x60], R4 ;  /* 0x00006004ff0075a7 */ /* 0x000ea20008001115 */
[----:B------:R-:W-:Y:S04]  /*4990*/  ELECT P1, URZ, PT ;  /* 0x0000000000ff782f */ /* 0x000fe80003820000 */
[----:B------:R-:W-:Y:S01]  /*49a0*/  PLOP3.LUT P1, PT, P2, P1, PT, 0xf2, 0x2f ;  /* 0x00000000002f781c */ /* 0x000fe20001723e72 */
[----:B------:R-:W-:Y:S01]  /*49b0*/  @!UPT UIADD3 URZ, UPT, UPT, URZ, URZ, URZ ;  /* 0x000000fffffff290 */ /* 0x000fe2000fffe0ff */
[----:B--2---:R-:W-:Y:S11]  /*49c0*/  @!P0 BRA `(.L_x_81) ;  /* 0x0000005400148947 */ /* 0x004ff60003800000 */
.L_x_168:
[----:B------:R-:W-:Y:S01]  /*49d0*/  @!P1 IADD3 R2, P0, PT, R12, 0x580, RZ ;  /* 0x000005800c029810 */ /* 0x000fe20007f1e0ff */
[----:B------:R-:W-:Y:S01]  /*49e0*/  VOTEU.ALL UP0, P1 ;  /* 0x0000000000ff7886 */ /* 0x000fe20000800000 */
[----:B------:R-:W-:Y:S01]  /*49f0*/  UMOV UR6, 0x0 ;  /* 0x0000000000067882 */ /* 0x000fe20000000000 */
[----:B------:R-:W-:Y:S01]  /*4a00*/  UMOV UR7, 0x10000000 ;  /* 0x1000000000077882 */ /* 0x000fe20000000000 */
[----:B------:R-:W-:Y:S01]  /*4a10*/  @!P1 R2UR UR5, R2 ;  /* 0x00000000020592ca */ /* 0x000fe200000e0000 */
[----:B-1----:R-:W-:Y:S01]  /*4a20*/  @!P1 IMAD.X R0, RZ, RZ, R13, P0 ;  /* 0x000000ffff009224 */ /* 0x002fe200000e060d */
[----:B------:R-:W-:Y:S01]  /*4a30*/  @!UP0 UIADD3 UR32, UPT, UPT, UR21, 0x400, URZ ;  /* 0x0000040015208890 */ /* 0x000fe2000fffe0ff */
[----:B------:R-:W-:Y:S03]  /*4a40*/  VOTEU.ALL UP0, P1 ;  /* 0x0000000000ff7886 */ /* 0x000fe60000800000 */
[----:B------:R-:W-:Y:S01]  /*4a50*/  @!P1 R2UR UR4, R0 ;  /* 0x00000000000492ca */ /* 0x000fe200000e0000 */
[----:B------:R-:W-:Y:S06]  /*4a60*/  @!P1 IMAD.MOV.U32 R0, RZ, RZ, 0x2000 ;  /* 0x00002000ff009424 */ /* 0x000fec00078e00ff */
[----:B------:R-:W-:Y:S06]  /*4a70*/  IMAD.U32 R6, RZ, RZ, UR5 ;  /* 0x00000005ff067e24 */ /* 0x000fec000f8e00ff */
[----:B------:R-:W-:Y:S01]  /*4a80*/  IMAD.U32 R7, RZ, RZ, UR4 ;  /* 0x00000004ff077e24 */ /* 0x000fe2000f8e00ff */
[----:B------:R-:W-:Y:S04]  /*4a90*/  @!P1 R2UR UR4, R6 ;  /* 0x00000000060492ca */ /* 0x000fe800000e0000 */
[----:B------:R-:W-:Y:S11]  /*4aa0*/  @!P1 R2UR UR5, R7 ;  /* 0x00000000070592ca */ /* 0x000ff600000e0000 */
[----:B------:R-:W-:Y:S02]  /*4ab0*/  @!UPT UIADD3 URZ, UPT, UPT, URZ, URZ, URZ ;  /* 0x000000fffffff290 */ /* 0x000fe4000fffe0ff */
[----:B------:R1:W-:Y:S01]  /*4ac0*/  @!UP0 UTMALDG.3D [UR32], [UR4], desc[UR6] ;  /* 0x00000620040085b4 */ /* 0x0003e20008011000 */
[----:B------:R1:W-:Y:S01]  /*4ad0*/  @!P1 SYNCS.ARRIVE.TRANS64.RED.A0TR RZ, [UR21+0x40], R0 ;  /* 0x00004000ffff99a7 */ /* 0x0003e20008300415 */
[----:B------:R-:W-:Y:S01]  /*4ae0*/  SYNCS.ARRIVE.TRANS64.RED.A1T0 RZ, [UR50], RZ ;  /* 0x000000ffffff79a7 */ /* 0x000fe20008100432 */
[----:B------:R-:W2:Y:S02]  /*4af0*/  SYNCS.PHASECHK.TRANS64.TRYWAIT P0, [UR21+0x68], R4 ;  /* 0x00006804ff0075a7 */ /* 0x000ea40008001115 */
[----:B-12---:R-:W-:Y:S05]  /*4b00*/  @!P0 BRA `(.L_x_82) ;  /* 0x0000005000dc8947 */ /* 0x006fea0003800000 */
.L_x_170:
[----:B------:R-:W-:Y:S01]  /*4b10*/  @!P1 IADD3 R2, P0, PT, R12, 0x580, RZ ;  /* 0x000005800c029810 */ /* 0x000fe20007f1e0ff */
[----:B------:R-:W-:Y:S01]  /*4b20*/  VOTEU.ALL UP0, P1 ;  /* 0x0000000000ff7886 */ /* 0x000fe20000800000 */
[----:B------:R-:W-:Y:S01]  /*4b30*/  UMOV UR6, 0x0 ;  /* 0x0000000000067882 */ /* 0x000fe20000000000 */
[----:B------:R-:W-:Y:S01]  /*4b40*/  UMOV UR7, 0x10000000 ;  /* 0x1000000000077882 */ /* 0x000fe20000000000 */
[----:B------:R-:W-:Y:S01]  /*4b50*/  @!P1 R2UR UR5, R2 ;  /* 0x00000000020592ca */ /* 0x000fe200000e0000 */
[----:B------:R-:W-:Y:S01]  /*4b60*/  @!P1 IMAD.X R0, RZ, RZ, R13, P0 ;  /* 0x000000ffff009224 */ /* 0x000fe200000e060d */
[----:B------:R-:W-:Y:S02]  /*4b70*/  @!UP0 UIADD3 UR26, UPT, UPT, UR34, 0x40, URZ ;  /* 0x00000040221a8890 */ /* 0x000fe4000fffe0ff */
[----:B------:R-:W-:Y:S02]  /*4b80*/  @!UP0 UIADD3 UR24, UPT, UPT, UR21, 0x2400, URZ ;  /* 0x0000240015188890 */ /* 0x000fe4000fffe0ff */
[----:B------:R-:W-:Y:S01]  /*4b90*/  @!P1 R2UR UR4, R0 ;  /* 0x00000000000492ca */ /* 0x000fe200000e0000 */
[----:B------:R-:W-:Y:S01]  /*4ba0*/  VOTEU.ALL UP0, P1 ;  /* 0x0000000000ff7886 */ /* 0x000fe20000800000 */
[----:B------:R-:W-:Y:S01]  /*4bb0*/  @!P1 IMAD.MOV.U32 R0, RZ, RZ, 0x2000 ;  /* 0x00002000ff009424 */ /* 0x000fe200078e00ff */
[----:B------:R-:W-:Y:S01]  /*4bc0*/  UMOV UR27, UR35 ;  /* 0x00000023001b7c82 */ /* 0x000fe20008000000 */
[----:B------:R-:W-:Y:S03]  /*4bd0*/  UMOV UR28, UR36 ;  /* 0x00000024001c7c82 */ /* 0x000fe60008000000 */
        /* <DEDUP_REMOVED lines=8> */
[----:B------:R-:W4:Y:S02]  /*4c60*/  SYNCS.PHASECHK.TRANS64.TRYWAIT P0, [UR21+0x70], R4 ;  /* 0x00007004ff0075a7 */ /* 0x000f240008001115 */
[----:B--2-4-:R-:W-:Y:S05]  /*4c70*/  @!P0 BRA `(.L_x_83) ;  /* 0x0000005000988947 */ /* 0x014fea0003800000 */
.L_x_172:
[----:B------:R-:W-:Y:S01]  /*4c80*/  @!P1 IADD3 R2, P0, PT, R12, 0x580, RZ ;  /* 0x000005800c029810 */ /* 0x000fe20007f1e0ff */
[----:B------:R-:W-:Y:S01]  /*4c90*/  VOTEU.ALL UP0, P1 ;  /* 0x0000000000ff7886 */ /* 0x000fe20000800000 */
[----:B------:R-:W-:Y:S01]  /*4ca0*/  UMOV UR6, 0x0 ;  /* 0x0000000000067882 */ /* 0x000fe20000000000 */
[----:B------:R-:W-:Y:S01]  /*4cb0*/  UMOV UR7, 0x10000000 ;  /* 0x1000000000077882 */ /* 0x000fe20000000000 */
[----:B------:R-:W-:Y:S01]  /*4cc0*/  @!P1 R2UR UR5, R2 ;  /* 0x00000000020592ca */ /* 0x000fe200000e0000 */
[----:B------:R-:W-:Y:S01]  /*4cd0*/  @!P1 IMAD.X R0, RZ, RZ, R13, P0 ;  /* 0x000000ffff009224 */ /* 0x000fe200000e060d */
[----:B------:R-:W-:Y:S01]  /*4ce0*/  @!UP0 UIADD3 UR18, UPT, UPT, UR34, 0x80, URZ ;  /* 0x0000008022128890 */ /* 0x000fe2000fffe0ff */
[----:B------:R-:W-:Y:S01]  /*4cf0*/  VIADD R10, R10, 0x1 ;  /* 0x000000010a0a7836 */ /* 0x000fe20000000000 */
        /* <DEDUP_REMOVED lines=16> */
.L_x_174:
[----:B------:R-:W-:Y:S01]  /*4e00*/  @!P1 IADD3 R2, P0, PT, R12, 0x580, RZ ;  /* 0x000005800c029810 */ /* 0x000fe20007f1e0ff */
[----:B------:R-:W-:Y:S01]  /*4e10*/  VOTEU.ALL UP0, P1 ;  /* 0x0000000000ff7886 */ /* 0x000fe20000800000 */
[----:B------:R-:W-:Y:S01]  /*4e20*/  UMOV UR6, 0x0 ;  /* 0x0000000000067882 */ /* 0x000fe20000000000 */
[----:B------:R-:W-:Y:S01]  /*4e30*/  UMOV UR7, 0x10000000 ;  /* 0x1000000000077882 */ /* 0x000fe20000000000 */
[----:B------:R-:W-:Y:S01]  /*4e40*/  @!P1 R2UR UR5, R2 ;  /* 0x00000000020592ca */ /* 0x000fe200000e0000 */
[----:B------:R-:W-:Y:S01]  /*4e50*/  @!P1 IMAD.X R0, RZ, RZ, R13, P0 ;  /* 0x000000ffff009224 */ /* 0x000fe200000e060d */
[----:B------:R-:W-:Y:S01]  /*4e60*/  @!UP0 UIADD3 UR10, UPT, UPT, UR34, 0xc0, URZ ;  /* 0x000000c0220a8890 */ /* 0x000fe2000fffe0ff */
[----:B------:R-:W-:Y:S01]  /*4e70*/  R2UR UR18, R83 ;  /* 0x00000000531272ca */ /* 0x000fe200000e0000 */
[----:B------:R-:W-:Y:S01]  /*4e80*/  @!UP0 UIADD3 UR8, UPT, UPT, UR21, 0x6400, URZ ;  /* 0x0000640015088890 */ /* 0x000fe2000fffe0ff */
[----:B------:R-:W-:Y:S01]  /*4e90*/  R2UR UR16, R84 ;  /* 0x00000000541072ca */ /* 0x000fe200000e0000 */
[----:B------:R-:W-:Y:S01]  /*4ea0*/  @!UP0 UIADD3 UR9, UPT, UPT, UR21, 0x58, URZ ;  /* 0x0000005815098890 */ /* 0x000fe2000fffe0ff */
[----:B------:R-:W-:Y:S01]  /*4eb0*/  @!P1 R2UR UR4, R0 ;  /* 0x00000000000492ca */ /* 0x000fe200000e0000 */
[----:B------:R-:W-:Y:S01]  /*4ec0*/  VOTEU.ALL UP0, P1 ;  /* 0x0000000000ff7886 */ /* 0x000fe20000800000 */
[----:B------:R-:W-:Y:S01]  /*4ed0*/  UMOV UR11, UR35 ;  /* 0x00000023000b7c82 */ /* 0x000fe20008000000 */
[----:B------:R-:W-:Y:S01]  /*4ee0*/  UMOV UR12, UR36 ;  /* 0x00000024000c7c82 */ /* 0x000fe20008000000 */
[C---:B------:R-:W-:Y:S01]  /*4ef0*/  ISETP.NE.AND P0, PT, R10.reuse, 0x2, PT ;  /* 0x000000020a00780c */ /* 0x040fe20003f05270 */
[----:B------:R-:W-:Y:S01]  /*4f00*/  UMOV UR36, UR29 ;  /* 0x0000001d00247c82 */ /* 0x000fe20008000000 */
[----:B-1----:R-:W-:Y:S01]  /*4f10*/  IMAD.U32 R4, RZ, RZ, UR5 ;  /* 0x00000005ff047e24 */ /* 0x002fe2000f8e00ff */
[----:B------:R-:W-:Y:S01]  /*4f20*/  LOP3.LUT R11, R11, 0x1, RZ, 0x3c, !PT ;  /* 0x000000010b0b7812 */ /* 0x000fe200078e3cff */
[----:B------:R-:W-:Y:S01]  /*4f30*/  UPLOP3.LUT UP4, UPT, UPT, UPT, UPT, 0x80, 0x8 ;  /* 0x000000000008789c */ /* 0x000fe20003f8f070 */
[----:B------:R-:W-:Y:S01]  /*4f40*/  SEL R0, RZ, 0x1, P0 ;  /* 0x00000001ff007807 */ /* 0x000fe20000000000 */
[----:B------:R-:W-:Y:S01]  /*4f50*/  UIADD3 UR31, UPT, UPT, UR13, UR18, URZ ;  /* 0x000000120d1f7290 */ /* 0x000fe2000fffe0ff */
[----:B------:R-:W-:Y:S01]  /*4f60*/  SEL R10, R10, RZ, P0 ;  /* 0x000000ff0a0a7207 */ /* 0x000fe20000000000 */
[----:B------:R-:W-:Y:S01]  /*4f70*/  UIADD3 UR30, UPT, UPT, UR14, UR16, URZ ;  /* 0x000000100e1e7290 */ /* 0x000fe2000fffe0ff */
[----:B------:R-:W-:Y:S01]  /*4f80*/  IMAD.U32 R5, RZ, RZ, UR4 ;  /* 0x00000004ff057e24 */ /* 0x000fe2000f8e00ff */
[----:B------:R-:W-:Y:S02]  /*4f90*/  @!P1 R2UR UR4, R4 ;  /* 0x00000000040492ca */ /* 0x000fe400000e0000 */
[----:B------:R-:W-:Y:S02]  /*4fa0*/  LOP3.LUT R9, R9, R0, RZ, 0x3c, !PT ;  /* 0x0000000009097212 */ /* 0x000fe400078e3cff */
[----:B------:R-:W-:Y:S11]  /*4fb0*/  @!P1 R2UR UR5, R5 ;  /* 0x00000000050592ca */ /* 0x000ff600000e0000 */
[----:B------:R-:W-:Y:S02]  /*4fc0*/  @!UPT UIADD3 URZ, UPT, UPT, URZ, URZ, URZ ;  /* 0x000000fffffff290 */ /* 0x000fe4000fffe0ff */
[----:B------:R1:W-:Y:S01]  /*4fd0*/  @!UP0 UTMALDG.3D [UR8], [UR4], desc[UR6] ;  /* 0x00000608040085b4 */ /* 0x0003e20008011000 */
[----:B------:R1:W-:Y:S01]  /*4fe0*/  @!P1 SYNCS.ARRIVE.TRANS64.RED.A0TR RZ, [UR21+0x58], R3 ;  /* 0x00005803ffff99a7 */ /* 0x0003e20008300415 */
[----:B------:R-:W-:Y:S01]  /*4ff0*/  SYNCS.ARRIVE.TRANS64.RED.A1T0 RZ, [UR43], RZ ;  /* 0x000000ffffff79a7 */ /* 0x000fe2000810042b */
[----:B------:R-:W-:Y:S05]  /*5000*/  BRA.U UP2, `(.L_x_85) ;  /* 0xfffffff102587547 */ /* 0x000fea000b83ffff */
[----:B-1----:R-:W-:-:S04]  /*5010*/  SHF.L.U32 R3, R11, 0x1f, RZ ;  /* 0x0000001f0b037819 */ /* 0x002fc800000006ff */
[----:B------:R-:W1:Y:S02]  /*5020*/  SYNCS.PHASECHK.TRANS64.TRYWAIT P0, [UR21+0x60], R3 ;  /* 0x00006003ff0075a7 */ /* 0x000e640008001115 */
[----:B-1----:R-:W-:Y:S05]  /*5030*/  @!P0 BRA `(.L_x_86) ;  /* 0x0000004c00d88947 */ /* 0x002fea0003800000 */
.L_x_176:
[----:B------:R-:W2:Y:S02]  /*5040*/  SYNCS.PHASECHK.TRANS64.TRYWAIT P0, [UR21+0x68], R3 ;  /* 0x00006803ff0075a7 */ /* 0x000ea40008001115 */
[----:B--2---:R-:W-:Y:S05]  /*5050*/  @!P0 BRA `(.L_x_87) ;  /* 0x0000004c00e88947 */ /* 0x004fea0003800000 */
.L_x_178:
[----:B------:R-:W2:Y:S02]  /*5060*/  SYNCS.PHASECHK.TRANS64.TRYWAIT P0, [UR21+0x70], R3 ;  /* 0x00007003ff0075a7 */ /* 0x000ea40008001115 */
[----:B--2---:R-:W-:Y:S05]  /*5070*/  @!P0 BRA `(.L_x_88) ;  /* 0x0000004c00f88947 */ /* 0x004fea0003800000 */
.L_x_180:
[----:B-1----:R-:W-:-:S07]  /*5080*/  MOV R0, UR21 ;  /* 0x0000001500007c02 */ /* 0x002fce0008000f00 */
.L_x_89:
[----:B-1----:R-:W-:-:S04]  /*5090*/  SHF.L.U32 R3, R11, 0x1f, RZ ;  /* 0x0000001f0b037819 */ /* 0x002fc800000006ff */
[----:B------:R1:W2:Y:S03]  /*50a0*/  SYNCS.PHASECHK.TRANS64.TRYWAIT P0, [R0+URZ+0x78], R3 ;  /* 0x00007803000075a7 */ /* 0x0002a600080011ff */
[----:B--2---:R-:W-:Y:S05]  /*50b0*/  @!P0 NANOSLEEP.SYNCS 0x989680 ;  /* 0x009896800000895d */ /* 0x004fea0003900000 */
[----:B------:R-:W2:Y:S02]  /*50c0*/  @!P0 SYNCS.PHASECHK.TRANS64 P0, [R0+URZ+0x78], R3 ;  /* 0x00007803000085a7 */ /* 0x000ea400080010ff */
[----:B--23--:R-:W-:Y:S05]  /*50d0*/  @P0 EXIT ;  /* 0x000000000000094d */ /* 0x00cfea0003800000 */
[----:B------:R-:W-:Y:S05]  /*50e0*/  BRA `(.L_x_89) ;  /* 0xfffffffc00e87947 */ /* 0x000fea000383ffff */
.L_x_74:
[----:B------:R-:W-:-:S06]  /*50f0*/  UISETP.GE.AND UP0, UPT, UR18, 0x4, UPT ;  /* 0x000000041200788c */ /* 0x000fcc000bf06270 */
[----:B------:R-:W-:-:S13]  /*5100*/  PLOP3.LUT P0, PT, PT, PT, UP0, 0x80, 0x8 ;  /* 0x000000000008781c */ /* 0x000fda0003f0f008 */
[----:B-1----:R-:W-:Y:S05]  /*5110*/  @!P0 EXIT ;  /* 0x000000000000894d */ /* 0x002fea0003800000 */
[----:B------:R-:W1:Y:S08]  /*5120*/  S2UR UR4, SR_CgaCtaId ;  /* 0x00000000000479c3 */ /* 0x000e700000008800 */
[----:B------:R-:W-:Y:S01]  /*5130*/  BAR.SYNC.DEFER_BLOCKING 0x6, 0xa0 ;  /* 0x0182800000007b1d */ /* 0x000fe20000010000 */
[C---:B------:R-:W-:Y:S01]  /*5140*/  IMAD.SHL.U32 R5, R94.reuse, 0x40, RZ ;  /* 0x000000405e057824 */ /* 0x040fe200078e00ff */
[C---:B------:R-:W-:Y:S01]  /*5150*/  R2P PR, R94.reuse, 0x6 ;  /* 0x000000065e007804 */ /* 0x040fe20000000000 */
[C---:B------:R-:W-:Y:S01]  /*5160*/  IMAD.SHL.U32 R2, R94.reuse, 0x8, RZ ;  /* 0x000000085e027824 */ /* 0x040fe200078e00ff */
[----:B------:R-:W-:Y:S01]  /*5170*/  CS2R R88, SRZ ;  /* 0x0000000000587805 */ /* 0x000fe2000001ff00 */
[----:B------:R-:W-:Y:S01]  /*5180*/  IMAD.U32 R37, R94, 0x10000, RZ ;  /* 0x000100005e257824 */ /* 0x000fe200078e00ff */
[----:B------:R-:W-:-:S02]  /*5190*/  UMOV UR44, 0x400 ;  /* 0x00000400002c7882 */ /* 0x000fc40000000000 */
[----:B------:R-:W2:Y:S01]  /*51a0*/  LDC.64 R78, c[0x0][0x8b0] ;  /* 0x00022c00ff4e7b82 */ /* 0x000ea20000000a00 */
[C---:B------:R-:W-:Y:S01]  /*51b0*/  LOP3.LUT R3, R5.reuse, 0x1c0, RZ, 0xc0, !PT ;  /* 0x000001c005037812 */ /* 0x040fe200078ec0ff */
[----:B------:R-:W-:Y:S01]  /*51c0*/  IMAD.SHL.U32 R80, R94, 0x20, RZ ;  /* 0x000000205e507824 */ /* 0x000fe200078e00ff */
[----:B------:R-:W-:Y:S01]  /*51d0*/  LOP3.LUT R5, R5, 0x200, RZ, 0xc0, !PT ;  /* 0x0000020005057812 */ /* 0x000fe200078ec0ff */
[----:B------:R-:W-:Y:S01]  /*51e0*/  IMAD.MOV.U32 R92, RZ, RZ, 0x20 ;  /* 0x00000020ff5c7424 */ /* 0x000fe200078e00ff */
[----:B------:R-:W-:Y:S01]  /*51f0*/  LOP3.LUT R2, R3, 0x38, R2, 0xf8, !PT ;  /* 0x0000003803027812 */ /* 0x000fe200078ef802 */
[----:B------:R-:W-:Y:S01]  /*5200*/  IMAD.MOV.U32 R91, RZ, RZ, 0x1 ;  /* 0x00000001ff5b7424 */ /* 0x000fe200078e00ff */
[----:B------:R-:W-:Y:S01]  /*5210*/  SHF.R.U32.HI R3, RZ, 0x1, R94 ;  /* 0x00000001ff037819 */ /* 0x000fe2000001165e */
[----:B------:R-:W3:Y:S01]  /*5220*/  LDC.64 R76, c[0x0][0x8a8] ;  /* 0x00022a00ff4c7b82 */ /* 0x000ee20000000a00 */
[----:B------:R-:W-:Y:S01]  /*5230*/  LOP3.LUT R37, R37, 0x600000, RZ, 0xc0, !PT ;  /* 0x0060000025257812 */ /* 0x000fe200078ec0ff */
[----:B------:R-:W-:Y:S01]  /*5240*/  IMAD.MOV.U32 R36, RZ, RZ, RZ ;  /* 0x000000ffff247224 */ /* 0x000fe200078e00ff */
[----:B------:R-:W-:Y:S01]  /*5250*/  LOP3.LUT R80, R5, 0xc00, R80, 0xf8, !PT ;  /* 0x00000c0005507812 */ /* 0x000fe200078ef850 */
[----:B------:R-:W-:Y:S01]  /*5260*/  IMAD.MOV.U32 R90, RZ, RZ, RZ ;  /* 0x000000ffff5a7224 */ /* 0x000fe200078e00ff */
[----:B------:R-:W-:Y:S01]  /*5270*/  LOP3.LUT R3, R2, 0x8, R3, 0x78, !PT ;  /* 0x0000000802037812 */ /* 0x000fe200078e7803 */
[----:B------:R-:W4:Y:S01]  /*5280*/  LDCU UR59, c[0x0][0x370] ;  /* 0x00006e00ff3b77ac */ /* 0x000f220008000800 */
[----:B------:R-:W-:-:S02]  /*5290*/  SEL R93, R92, 0xffffffe0, !P2 ;  /* 0xffffffe05c5d7807 */ /* 0x000fc40005000000 */
[----:B------:R-:W-:Y:S01]  /*52a0*/  LOP3.LUT R80, R80, R3, RZ, 0xfc, !PT ;  /* 0x0000000350507212 */ /* 0x000fe200078efcff */
[----:B-1----:R-:W-:Y:S01]  /*52b0*/  ULEA UR44, UR4, UR44, 0x18 ;  /* 0x0000002c042c7291 */ /* 0x002fe2000f8ec0ff */
[----:B------:R-:W-:Y:S01]  /*52c0*/  LOP3.LUT R94, R94, 0x60, RZ, 0xc0, !PT ;  /* 0x000000605e5e7812 */ /* 0x000fe200078ec0ff */
[----:B------:R-:W1:Y:S01]  /*52d0*/  LDCU UR43, c[0x0][0xb0c] ;  /* 0x00016180ff2b77ac */ /* 0x000e620008000800 */
[----:B------:R-:W-:Y:S01]  /*52e0*/  SEL R92, R92, 0xffffffe0, !P1 ;  /* 0xffffffe05c5c7807 */ /* 0x000fe20004800000 */
[----:B------:R-:W-:Y:S01]  /*52f0*/  UIADD3 UR4, UPT, UPT, UR44, 0x400, URZ ;  /* 0x000004002c047890 */ /* 0x000fe2000fffe0ff */
[----:B------:R-:W1:Y:S04]  /*5300*/  LDCU UR39, c[0x0][0xb30] ;  /* 0x00016600ff2777ac */ /* 0x000e680008000800 */
[----:B------:R-:W4:Y:S01]  /*5310*/  LDS R0, [UR44+0x140] ;  /* 0x0001402cff007984 */ /* 0x000f220008000800 */
[----:B------:R-:W-:Y:S01]  /*5320*/  IMAD.U32 R86, RZ, RZ, UR4 ;  /* 0x00000004ff567e24 */ /* 0x000fe2000f8e00ff */
[----:B------:R-:W1:Y:S01]  /*5330*/  LDCU.64 UR56, c[0x0][0x888] ;  /* 0x00011100ff3877ac */ /* 0x000e620008000a00 */
[----:B------:R-:W1:Y:S01]  /*5340*/  LDCU.64 UR40, c[0x0][0xb28] ;  /* 0x00016500ff2877ac */ /* 0x000e620008000a00 */
[----:B------:R-:W1:Y:S01]  /*5350*/  LDCU.64 UR62, c[0x0][0x890] ;  /* 0x00011200ff3e77ac */ /* 0x000e620008000a00 */
[----:B------:R-:W1:Y:S01]  /*5360*/  LDCU.128 UR52, c[0x0][0xb10] ;  /* 0x00016200ff3477ac */ /* 0x000e620008000c00 */
[----:B------:R-:W1:Y:S01]  /*5370*/  LDCU UR58, c[0x0][0x374] ;  /* 0x00006e80ff3a77ac */ /* 0x000e620008000800 */
[----:B------:R-:W-:Y:S01]  /*5380*/  UMOV UR47, URZ ;  /* 0x000000ff002f7c82 */ /* 0x000fe20008000000 */
[----:B------:R-:W-:Y:S01]  /*5390*/  UMOV UR46, URZ ;  /* 0x000000ff002e7c82 */ /* 0x000fe20008000000 */
[----:B-1234-:R-:W-:-:S07]  /*53a0*/  IMAD.IADD R37, R0, 0x1, R37 ;  /* 0x0000000100257824 */ /* 0x01efce00078e0225 */
.L_x_133:
[C---:B------:R-:W-:Y:S02]  /*53b0*/  LEA R3, R88.reuse, UR44, 0x3 ;  /* 0x0000002c58037c11 */ /* 0x040fe4000f8e18ff */
[----:B------:R-:W-:Y:S02]  /*53c0*/  SHF.L.U32 R0, R89, 0x1f, RZ ;  /* 0x0000001f59007819 */ /* 0x000fe400000006ff */
[----:B------:R-:W-:Y:S02]  /*53d0*/  LEA R5, R88, UR44, 0x4 ;  /* 0x0000002c58057c11 */ /* 0x000fe4000f8e20ff */
[----:B-1----:R-:W1:Y:S02]  /*53e0*/  SYNCS.PHASECHK.TRANS64.TRYWAIT P0, [R3+URZ+0x90], R0 ;  /* 0x00009000030075a7 */ /* 0x002e6400080011ff */
[----:B-1----:R-:W-:Y:S05]  /*53f0*/  @!P0 BRA `(.L_x_90) ;  /* 0x0000004c00308947 */ /* 0x002fea0003800000 */
.L_x_181:
[----:B------:R-:W2:Y:S01]  /*5400*/  LDS.128 R4, [R5+0x120] ;  /* 0x0001200005047984 */ /* 0x000ea20000000c00 */
[----:B------:R-:W-:Y:S01]  /*5410*/  UISETP.GE.AND UP0, UPT, UR42, 0x1, UPT ;  /* 0x000000012a00788c */ /* 0x000fe2000bf06270 */
[----:B------:R-:W-:Y:S01]  /*5420*/  @!PT LDS RZ, [RZ] ;  /* 0x00000000fffff984 */ /* 0x000fe20000000800 */
[----:B------:R-:W-:Y:S01]  /*5430*/  @!PT LDS RZ, [RZ] ;  /* 0x00000000fffff984 */ /* 0x000fe20000000800 */
[----:B------:R-:W-:Y:S01]  /*5440*/  @!PT LDS RZ, [RZ] ;  /* 0x00000000fffff984 */ /* 0x000fe20000000800 */
[----:B------:R-:W-:Y:S01]  /*5450*/  @!PT LDS RZ, [RZ] ;  /* 0x00000000fffff984 */ /* 0x000fe20000000800 */
[----:B------:R3:W-:Y:S06]  /*5460*/  MEMBAR.ALL.CTA ;  /* 0x0000000000007992 */ /* 0x0007ec0000008000 */
[----:B---3--:R-:W3:Y:S01]  /*5470*/  FENCE.VIEW.ASYNC.S ;  /* 0x00000000000073c6 */ /* 0x008ee20000000000 */
[----:B--2---:R-:W-:Y:S11]  /*5480*/  LOP3.LUT P0, RZ, R6, 0x1, RZ, 0xc0, !PT ;  /* 0x0000000106ff7812 */ /* 0x004ff6000780c0ff */
[----:B------:R-:W-:Y:S02]  /*5490*/  @!UPT UIADD3 URZ, UPT, UPT, URZ, URZ, URZ ;  /* 0x000000fffffff290 */ /* 0x000fe4000fffe0ff */
[----:B---3--:R-:W-:Y:S01]  /*54a0*/  VOTEU.ANY UP1, P0 ;  /* 0x0000000000ff7886 */ /* 0x008fe20000020100 */
[----:B------:R-:W-:Y:S01]  /*54b0*/  PLOP3.LUT P0, PT, PT, PT, UP1, 0x80, 0x8 ;  /* 0x000000000008781c */ /* 0x000fe20003f0f018 */
[----:B------:R-:W-:Y:S11]  /*54c0*/  UP2UR UR61, UPR, URZ, 0x2 ;  /* 0x00000002ff3d7883 */ /* 0x000ff60008000000 */
[----:B------:R-:W-:Y:S01]  /*54d0*/  @!UPT UIADD3 URZ, UPT, UPT, URZ, URZ, URZ ;  /* 0x000000fffffff290 */ /* 0x000fe2000fffe0ff */
[----:B-1----:R-:W-:Y:S02]  /*54e0*/  @P0 SHF.R.U32.HI R0, RZ, 0x10, R5 ;  /* 0x00000010ff000819 */ /* 0x002fe40000011605 */
        /* <DEDUP_REMOVED lines=12> */
[----:B------:R-:W2:Y:S01]  /*55b0*/  LDCU UR12, c[0x0][0xb20] ;  /* 0x00016400ff0c77ac */ /* 0x000ea20008000800 */
[----:B------:R-:W-:Y:S02]  /*55c0*/  UIMAD.WIDE.U32 UR4, UR58, UR55, URZ ;  /* 0x000000373a0472a5 */ /* 0x000fe4000f8e00ff */
[----:B------:R-:W-:Y:S02]  /*55d0*/  UIMAD.WIDE.U32 UR6, UR59, UR52, URZ ;  /* 0x000000343b0672a5 */ /* 0x000fe4000f8e00ff */
[----:B------:R-:W-:Y:S02]  /*55e0*/  UISETP.NE.AND UP0, UPT, UR54, 0x1, UPT ;  /* 0x000000013600788c */ /* 0x000fe4000bf05270 */
[----:B------:R-:W-:Y:S02]  /*55f0*/  UIMAD.WIDE.U32 UR8, UR37, UR55, URZ ;  /* 0x00000037250872a5 */ /* 0x000fe4000f8e00ff */
[----:B------:R-:W-:Y:S02]  /*5600*/  UIMAD.WIDE.U32 UR10, UR38, UR52, URZ ;  /* 0x00000034260a72a5 */ /* 0x000fe4000f8e00ff */
[----:B------:R-:W-:Y:S02]  /*5610*/  UISETP.NE.AND UP1, UPT, UR43, 0x1, UPT ;  /* 0x000000012b00788c */ /* 0x000fe4000bf25270 */
[----:B------:R-:W-:Y:S01]  /*5620*/  UISETP.NE.AND UP2, UPT, UR42, 0x1, UPT ;  /* 0x000000012a00788c */ /* 0x000fe2000bf45270 */
[----:B------:R-:W-:Y:S02]  /*5630*/  UMOV UR4, UR5 ;  /* 0x0000000500047c82 */ /* 0x000fe40008000000 */
[----:B--2---:R-:W-:Y:S03]  /*5640*/  USHF.R.U32.HI UR5, URZ, UR12, UR4 ;  /* 0x0000000cff057299 */ /* 0x004fe60008011604 */
[----:B------:R-:W-:Y:S02]  /*5650*/  UMOV UR4, UR7 ;  /* 0x0000000700047c82 */ /* 0x000fe40008000000 */
[----:B------:R-:W-:Y:S02]  /*5660*/  USHF.R.U32.HI UR7, URZ, UR53, UR4 ;  /* 0x00000035ff077299 */ /* 0x000fe40008011604 */
[----:B------:R-:W-:Y:S02]  /*5670*/  USEL UR4, UR58, UR5, !UP0 ;  /* 0x000000053a047287 */ /* 0x000fe4000c000000 */
[----:B------:R-:W-:Y:S01]  /*5680*/  USEL UR7, UR59, UR7, !UP1 ;  /* 0x000000073b077287 */ /* 0x000fe2000c800000 */
[----:B------:R-:W-:Y:S01]  /*5690*/  UMOV UR5, UR9 ;  /* 0x0000000900057c82 */ /* 0x000fe20008000000 */
[----:B------:R-:W-:Y:S02]  /*56a0*/  UIMAD.WIDE.U32 UR8, UR4, UR40, URZ ;  /* 0x00000028040872a5 */ /* 0x000fe4000f8e00ff */
[----:B------:R-:W-:Y:S03]  /*56b0*/  USHF.R.U32.HI UR6, URZ, UR12, UR5 ;  /* 0x0000000cff067299 */ /* 0x000fe60008011605 */
[----:B------:R-:W-:Y:S01]  /*56c0*/  UMOV UR5, UR11 ;  /* 0x0000000b00057c82 */ /* 0x000fe20008000000 */
[----:B------:R-:W-:Y:S02]  /*56d0*/  UIMAD.WIDE.U32 UR10, UR7, UR40, URZ ;  /* 0x00000028070a72a5 */ /* 0x000fe4000f8e00ff */
[----:B------:R-:W-:Y:S02]  /*56e0*/  USHF.R.U32.HI UR12, URZ, UR53, UR5 ;  /* 0x00000035ff0c7299 */ /* 0x000fe40008011605 */
[----:B------:R-:W-:Y:S01]  /*56f0*/  USEL UR6, UR37, UR6, !UP0 ;  /* 0x0000000625067287 */ /* 0x000fe2000c000000 */
[----:B------:R-:W-:Y:S02]  /*5700*/  UMOV UR5, UR9 ;  /* 0x0000000900057c82 */ /* 0x000fe40008000000 */
[----:B------:R-:W-:Y:S01]  /*5710*/  UMOV UR10, UR11 ;  /* 0x0000000b000a7c82 */ /* 0x000fe20008000000 */
[----:B------:R-:W-:Y:S02]  /*5720*/  @UP2 USHF.R.U32.HI UR4, URZ, UR41, UR5 ;  /* 0x00000029ff042299 */ /* 0x000fe40008011605 */
[----:B------:R-:W-:Y:S02]  /*5730*/  @UP2 USHF.R.U32.HI UR7, URZ, UR41, UR10 ;  /* 0x00000029ff072299 */ /* 0x000fe4000801160a */
[----:B------:R-:W-:Y:S02]  /*5740*/  UIMAD UR4, UR42, UR4, URZ ;  /* 0x000000042a0472a4 */ /* 0x000fe4000f8e02ff */
[----:B------:R-:W-:Y:S02]  /*5750*/  UIMAD.WIDE.U32 UR10, UR6, UR40, URZ ;  /* 0x00000028060a72a5 */ /* 0x000fe4000f8e00ff */
[----:B------:R-:W-:Y:S02]  /*5760*/  USEL UR5, UR38, UR12, !UP1 ;  /* 0x0000000c26057287 */ /* 0x000fe4000c800000 */
[----:B------:R-:W-:Y:S02]  /*5770*/  UIMAD UR8, UR42, UR7, URZ ;  /* 0x000000072a0872a4 */ /* 0x000fe4000f8e02ff */
[----:B------:R-:W-:Y:S03]  /*5780*/  UISETP.GE.AND UP0, UPT, UR6, UR4, UPT ;  /* 0x000000040600728c */ /* 0x000fe6000bf06270 */
[----:B------:R-:W-:Y:S01]  /*5790*/  UMOV UR4, UR11 ;  /* 0x0000000b00047c82 */ /* 0x000fe20008000000 */
[----:B------:R-:W-:Y:S02]  /*57a0*/  UISETP.GE.OR UP0, UPT, UR5, UR8, UP0 ;  /* 0x000000080500728c */ /* 0x000fe40008706670 */
[----:B------:R-:W-:Y:S02]  /*57b0*/  USHF.R.U32.HI UR4, URZ, UR41, UR4 ;  /* 0x00000029ff047299 */ /* 0x000fe40008011604 */
[----:B------:R-:W-:Y:S02]  /*57c0*/  UIMAD.WIDE.U32 UR8, UR5, UR40, URZ ;  /* 0x00000028050872a5 */ /* 0x000fe4000f8e00ff */
[----:B------:R-:W-:Y:S02]  /*57d0*/  USEL UR11, UR6, UR4, !UP2 ;  /* 0x00000004060b7287 */ /* 0x000fe4000d000000 */
[----:B------:R-:W-:Y:S02]  /*57e0*/  UIADD3 UR8, UPT, UPT, -UR5, URZ, URZ ;  /* 0x000000ff05087290 */ /* 0x000fe4000fffe1ff */
[----:B------:R-:W-:Y:S01]  /*57f0*/  UIADD3 UR10, UPT, UPT, -UR11, URZ, URZ ;  /* 0x000000ff0b0a7290 */ /* 0x000fe2000fffe1ff */
[----:B------:R-:W-:Y:S01]  /*5800*/  @!UP0 UMOV UR4, UR9 ;  /* 0x0000000900048c82 */ /* 0x000fe20008000000 */
[----:B------:R-:W-:Y:S02]  /*5810*/  UIADD3 UR9, UPT, UPT, -UR6, URZ, URZ ;  /* 0x000000ff06097290 */ /* 0x000fe4000fffe1ff */
[----:B------:R-:W-:Y:S02]  /*5820*/  @!UP0 USHF.R.U32.HI UR4, URZ, UR41, UR4 ;  /* 0x00000029ff048299 */ /* 0x000fe40008011604 */
[----:B------:R-:W-:Y:S02]  /*5830*/  UIMAD UR10, UR42, UR10, UR6 ;  /* 0x0000000a2a0a72a4 */ /* 0x000fe4000f8e0206 */
[----:B------:R-:W-:Y:S04]  /*5840*/  @!UP0 USEL UR4, UR5, UR4, !UP2 ;  /* 0x0000000405048287 */ /* 0x000fe8000d000000 */
[----:B------:R-:W-:Y:S02]  /*5850*/  @!UP0 UIMAD UR10, UR7, UR10, UR4 ;  /* 0x0000000a070a82a4 */ /* 0x000fe4000f8e0204 */
[----:B------:R-:W-:Y:S02]  /*5860*/  @!UP0 UIADD3 UR11, UPT, UPT, UR11, -UR4, URZ ;  /* 0x800000040b0b8290 */ /* 0x000fe4000fffe0ff */
[----:B------:R-:W-:Y:S02]  /*5870*/  UIMAD UR7, UR43, UR8, UR38 ;  /* 0x000000082b0772a4 */ /* 0x000fe4000f8e0226 */
[----:B------:R-:W-:Y:S02]  /*5880*/  @!UP0 UIMAD UR6, UR11, UR42, UR5 ;  /* 0x0000002a0b0682a4 */ /* 0x000fe4000f8e0205 */
[----:B------:R-:W-:Y:S01]  /*5890*/  UIMAD UR4, UR54, UR9, UR37 ;  /* 0x00000009360472a4 */ /* 0x000fe2000f8e0225 */
[----:B------:R-:W-:Y:S02]  /*58a0*/  @!UP0 UMOV UR5, UR10 ;  /* 0x0000000a00058c82 */ /* 0x000fe40008000000 */
[----:B------:R-:W-:Y:S02]  /*58b0*/  UIMAD UR38, UR5, UR43, UR7 ;  /* 0x0000002b052672a4 */ /* 0x000fe4000f8e0207 */
[----:B------:R-:W-:Y:S11]  /*58c0*/  UIMAD UR37, UR6, UR54, UR4 ;  /* 0x00000036062572a4 */ /* 0x000ff6000f8e0204 */
[----:B------:R-:W-:Y:S01]  /*58d0*/  @!UPT UIADD3 URZ, UPT, UPT, URZ, URZ, URZ ;  /* 0x000000fffffff290 */ /* 0x000fe2000fffe0ff */
.L_x_91:
[----:B------:R-:W-:Y:S01]  /*58e0*/  UISETP.NE.AND UP0, UPT, UR39, 0x1, UPT ;  /* 0x000000012700788c */ /* 0x000fe2000bf05270 */
[----:B------:R-:W-:Y:S01]  /*58f0*/  LOP3.LUT P0, RZ, R86, 0x3f0, RZ, 0xc0, !PT ;  /* 0x000003f056ff7812 */ /* 0x000fe2000780c0ff */
[----:B------:R-:W-:Y:S01]  /*5900*/  USHF.L.U32 UR50, UR30, 0x6, URZ ;  /* 0x000000061e327899 */ /* 0x000fe200080006ff */
[----:B------:R-:W-:Y:S01]  /*5910*/  BSSY.RECONVERGENT B6, `(.L_x_92) ;  /* 0x0000034000067945 */ /* 0x000fe20003800200 */
[----:B------:R-:W-:Y:S01]  /*5920*/  USHF.L.U32 UR49, UR31, 0x8, URZ ;  /* 0x000000081f317899 */ /* 0x000fe200080006ff */
[----:B------:R-:W-:Y:S06]  /*5930*/  IADD3 R88, PT, PT, R88, 0x1, RZ ;  /* 0x0000000158587810 */ /* 0x000fec0007ffe0ff */
[----:B------:R-:W2:Y:S01]  /*5940*/  @!UP0 LDCU.128 UR12, c[0x0][0xb10] ;  /* 0x00016200ff0c87ac */ /* 0x000ea20008000c00 */
[----:B------:R-:W3:Y:S01]  /*5950*/  @!UP0 LDCU UR5, c[0x0][0xb0c] ;  /* 0x00016180ff0587ac */ /* 0x000ee20008000800 */
[----:B------:R-:W4:Y:S01]  /*5960*/  @!UP0 LDCU UR10, c[0x0][0xb20] ;  /* 0x00016400ff0a87ac */ /* 0x000f220008000800 */
[----:B--2---:R-:W-:Y:S02]  /*5970*/  UIMAD.WIDE.U32 UR8, UR38, UR12, URZ ;  /* 0x0000000c260872a5 */ /* 0x004fe4000f8e00ff */
[----:B------:R-:W-:Y:S02]  /*5980*/  UIMAD.WIDE.U32 UR6, UR37, UR15, URZ ;  /* 0x0000000f250672a5 */ /* 0x000fe4000f8e00ff */
[----:B------:R-:W-:Y:S03]  /*5990*/  @!UP0 UISETP.NE.AND UP1, UPT, UR14, 0x1, UPT ;  /* 0x000000010e00888c */ /* 0x000fe6000bf25270 */
[----:B------:R-:W-:Y:S01]  /*59a0*/  @!UP0 UMOV UR4, UR9 ;  /* 0x0000000900048c82 */ /* 0x000fe20008000000 */
[----:B---3--:R-:W-:Y:S02]  /*59b0*/  @!UP0 UISETP.NE.AND UP2, UPT, UR5, 0x1, UPT ;  /* 0x000000010500888c */ /* 0x008fe4000bf45270 */
[----:B------:R-:W-:Y:S01]  /*59c0*/  @!UP0 USHF.R.U32.HI UR4, URZ, UR13, UR4 ;  /* 0x0000000dff048299 */ /* 0x000fe20008011604 */
[----:B------:R-:W-:Y:S02]  /*59d0*/  @!UP0 UMOV UR6, UR7 ;  /* 0x0000000700068c82 */ /* 0x000fe40008000000 */
[----:B----4-:R-:W-:Y:S02]  /*59e0*/  @!UP0 USHF.R.U32.HI UR6, URZ, UR10, UR6 ;  /* 0x0000000aff068299 */ /* 0x010fe40008011606 */
[----:B------:R-:W-:Y:S02]  /*59f0*/  @!UP0 USEL UR7, UR38, UR4, !UP2 ;  /* 0x0000000426078287 */ /* 0x000fe4000d000000 */
[----:B------:R-:W-:Y:S04]  /*5a00*/  @!UP0 USEL UR6, UR37, UR6, !UP1 ;  /* 0x0000000625068287 */ /* 0x000fe8000c800000 */
[----:B------:R-:W-:Y:S02]  /*5a10*/  @!UP0 UIADD3 UR4, UPT, UPT, -UR7, UR6, URZ ;  /* 0x0000000607048290 */ /* 0x000fe4000fffe1ff */
[----:B------:R-:W-:Y:S02]  /*5a20*/  @!UP0 UIADD3 UR6, UPT, UPT, UR7, -UR6, URZ ;  /* 0x8000000607068290 */ /* 0x000fe4000fffe0ff */
[----:B------:R-:W-:Y:S02]  /*5a30*/  @!UP0 UIMAD UR38, UR4, UR5, UR38 ;  /* 0x00000005042682a4 */ /* 0x000fe4000f8e0226 */
[----:B------:R-:W-:Y:S01]  /*5a40*/  @!UP0 UIMAD UR37, UR6, UR14, UR37 ;  /* 0x0000000e062582a4 */ /* 0x000fe2000f8e0225 */
[----:B------:R-:W-:Y:S11]  /*5a50*/  @!P0 BRA `(.L_x_93) ;  /* 0x00000000007c8947 */ /* 0x000ff60003800000 */
[----:B------:R-:W2:Y:S01]  /*5a60*/  LDCU.64 UR8, c[0x4][0x80] ;  /* 0x01001000ff0877ac */ /* 0x000ea20008000a00 */
[----:B------:R-:W-:Y:S01]  /*5a70*/  MOV R2, 0x0 ;  /* 0x0000000000027802 */ /* 0x000fe20000000f00 */
[----:B------:R-:W-:Y:S02]  /*5a80*/  HFMA2 R12, -RZ, RZ, 0, 5.9604644775390625e-08 ;  /* 0x00000001ff0c7431 */ /* 0x000fe400000001ff */
[----:B------:R-:W-:Y:S01]  /*5a90*/  IMAD.MOV.U32 R8, RZ, RZ, 0x70 ;  /* 0x00000070ff087424 */ /* 0x000fe200078e00ff */
[----:B------:R3:W4:Y:S01]  /*5aa0*/  LDC.64 R14, c[0x4][R2] ;  /* 0x01000000020e7b82 */ /* 0x0007220000000a00 */
[----:B------:R-:W1:Y:S01]  /*5ab0*/  LDCU.64 UR6, c[0x4][0x88] ;  /* 0x01001100ff0677ac */ /* 0x000e620008000a00 */
[----:B------:R-:W-:Y:S01]  /*5ac0*/  IMAD.MOV.U32 R13, RZ, RZ, RZ ;  /* 0x000000ffff0d7224 */ /* 0x000fe200078e00ff */
[----:B------:R-:W1:Y:S01]  /*5ad0*/  LDCU.64 UR4, c[0x4][0x8] ;  /* 0x01000100ff0477ac */ /* 0x000e620008000a00 */
[----:B--2---:R-:W-:Y:S01]  /*5ae0*/  MOV R5, UR9 ;  /* 0x0000000900057c02 */ /* 0x004fe20008000f00 */
[----:B------:R-:W-:Y:S01]  /*5af0*/  IMAD.U32 R4, RZ, RZ, UR8 ;  /* 0x00000008ff047e24 */ /* 0x000fe2000f8e00ff */
[----:B-1----:R-:W-:Y:S01]  /*5b00*/  MOV R7, UR7 ;  /* 0x0000000700077c02 */ /* 0x002fe20008000f00 */
[----:B------:R-:W-:Y:S01]  /*5b10*/  IMAD.U32 R6, RZ, RZ, UR6 ;  /* 0x00000006ff067e24 */ /* 0x000fe2000f8e00ff */
[----:B------:R-:W-:Y:S01]  /*5b20*/  MOV R11, UR5 ;  /* 0x00000005000b7c02 */ /* 0x000fe20008000f00 */
[----:B------:R-:W-:Y:S02]  /*5b30*/  IMAD.U32 R10, RZ, RZ, UR4 ;  /* 0x00000004ff0a7e24 */ /* 0x000fe4000f8e00ff */
[----:B------:R-:W-:Y:S07]  /*5b40*/  LEPC R20, `(.L_x_94) ;  /* 0x000000001014794e */ /* 0x000fee0000000000 */
[----:B---345:R-:W-:Y:S05]  /*5b50*/  CALL.ABS.NOINC R14 ;  /* 0x000000000e007343 */ /* 0x038fea0003c00000 */
.L_x_94:
[----:B------:R-:W1:Y:S01]  /*5b60*/  LDCU.64 UR8, c[0x4][0x80] ;  /* 0x01001000ff0877ac */ /* 0x000e620008000a00 */
[----:B------:R-:W2:Y:S01]  /*5b70*/  LDC.64 R2, c[0x4][R2] ;  /* 0x0100000002027b82 */ /* 0x000ea20000000a00 */
[----:B------:R-:W-:Y:S02]  /*5b80*/  HFMA2 R12, -RZ, RZ, 0, 5.9604644775390625e-08 ;  /* 0x00000001ff0c7431 */ /* 0x000fe400000001ff */
[----:B------:R-:W-:Y:S02]  /*5b90*/  IMAD.MOV.U32 R8, RZ, RZ, 0x70 ;  /* 0x00000070ff087424 */ /* 0x000fe400078e00ff */
[----:B------:R-:W-:Y:S01]  /*5ba0*/  IMAD.MOV.U32 R13, RZ, RZ, RZ ;  /* 0x000000ffff0d7224 */ /* 0x000fe200078e00ff */
[----:B------:R-:W3:Y:S01]  /*5bb0*/  LDCU.64 UR6, c[0x4][0x88] ;  /* 0x01001100ff0677ac */ /* 0x000ee20008000a00 */
[----:B------:R-:W4:Y:S01]  /*5bc0*/  LDCU.64 UR4, c[0x4][0x8] ;  /* 0x01000100ff0477ac */ /* 0x000f220008000a00 */
[----:B-1----:R-:W-:Y:S02]  /*5bd0*/  MOV R4, UR8 ;  /* 0x0000000800047c02 */ /* 0x002fe40008000f00 */
[----:B------:R-:W-:Y:S02]  /*5be0*/  MOV R5, UR9 ;  /* 0x0000000900057c02 */ /* 0x000fe40008000f00 */
[----:B---3--:R-:W-:Y:S01]  /*5bf0*/  MOV R7, UR7 ;  /* 0x0000000700077c02 */ /* 0x008fe20008000f00 */
[----:B------:R-:W-:Y:S01]  /*5c00*/  IMAD.U32 R6, RZ, RZ, UR6 ;  /* 0x00000006ff067e24 */ /* 0x000fe2000f8e00ff */
[----:B----4-:R-:W-:Y:S01]  /*5c10*/  MOV R11, UR5 ;  /* 0x00000005000b7c02 */ /* 0x010fe20008000f00 */
[----:B------:R-:W-:Y:S02]  /*5c20*/  IMAD.U32 R10, RZ, RZ, UR4 ;  /* 0x00000004ff0a7e24 */ /* 0x000fe4000f8e00ff */
[----:B------:R-:W-:Y:S07]  /*5c30*/  LEPC R20, `(.L_x_93) ;  /* 0x000000001014794e */ /* 0x000fee0000000000 */
[----:B--2---:R-:W-:Y:S05]  /*5c40*/  CALL.ABS.NOINC R2 ;  /* 0x0000000002007343 */ /* 0x004fea0003c00000 */
.L_x_93:
[----:B------:R-:W-:Y:S05]  /*5c50*/  BSYNC.RECONVERGENT B6 ;  /* 0x0000000000067941 */ /* 0x000fea0003800200 */
.L_x_92:
[----:B------:R-:W-:Y:S01]  /*5c60*/  R2UR UR4, R85 ;  /* 0x00000000550472ca */ /* 0x000fe200000e0000 */
[----:B------:R-:W-:Y:S01]  /*5c70*/  UISETP.NE.U32.AND UP0, UPT, UR62, URZ, UPT ;  /* 0x000000ff3e00728c */ /* 0x000fe2000bf05070 */
[----:B------:R-:W-:Y:S02]  /*5c80*/  ISETP.NE.U32.AND P4, PT, R78, RZ, PT ;  /* 0x000000ff4e00720c */ /* 0x000fe40003f85070 */
[----:B------:R-:W-:Y:S01]  /*5c90*/  ISETP.NE.U32.AND P2, PT, RZ, UR56, PT ;  /* 0x00000038ff007c0c */ /* 0x000fe2000bf45070 */
[----:B------:R-:W-:Y:S01]  /*5ca0*/  UISETP.NE.AND.EX UP1, UPT, UR63, URZ, UPT, UP0 ;  /* 0x000000ff3f00728c */ /* 0x000fe2000bf25300 */
[----:B------:R-:W-:Y:S01]  /*5cb0*/  ISETP.NE.AND.EX P4, PT, R79, RZ, PT, P4 ;  /* 0x000000ff4f00720c */ /* 0x000fe20003f85340 */
[----:B------:R-:W-:Y:S01]  /*5cc0*/  UPLOP3.LUT UP0, UPT, UPT, UPT, UPT, 0x40, 0x4 ;  /* 0x000000000004789c */ /* 0x000fe20003f0e870 */
[----:B------:R-:W-:Y:S05]  /*5cd0*/  ISETP.NE.AND.EX P2, PT, RZ, UR57, PT, P2 ;  /* 0x00000039ff007c0c */ /* 0x000fea000bf45320 */
[----:B------:R-:W-:Y:S06]  /*5ce0*/  UISETP.NE.AND UP2, UPT, UR4, URZ, UPT ;  /* 0x000000ff0400728c */ /* 0x000fec000bf45270 */
[----:B------:R-:W-:Y:S05]  /*5cf0*/  PLOP3.LUT P1, PT, PT, PT, UP2, 0x80, 0x8 ;  /* 0x000000000008781c */ /* 0x000fea0003f2f028 */
[----:B------:R-:W-:Y:S06]  /*5d00*/  @UP2 UPLOP3.LUT UP0, UPT, UPT, UPT, UP1, 0x80, 0x8 ;  /* 0x000000000008289c */ /* 0x000fec0003f0f010 */
[----:B------:R-:W-:Y:S01]  /*5d10*/  PLOP3.LUT P0, PT, PT, PT, UP0, 0x80, 0x8 ;  /* 0x000000000008781c */ /* 0x000fe20003f0f008 */
[----:B------:R-:W-:Y:S01]  /*5d20*/  @!UPT UIADD3 URZ, UPT, UPT, URZ, URZ, URZ ;  /* 0x000000fffffff290 */ /* 0x000fe2000fffe0ff */
[----:B------:R-:W-:Y:S11]  /*5d30*/  BRA.U !UP1, `(.L_x_95) ;  /* 0x00000001093c7547 */ /* 0x000ff6000b800000 */
[----:B------:R-:W-:Y:S01]  /*5d40*/  UISETP.NE.U32.AND UP0, UPT, UR56, URZ, UPT ;  /* 0x000000ff3800728c */ /* 0x000fe2000bf05070 */
[----:B-1----:R-:W-:Y:S01]  /*5d50*/  HFMA2 R0, -RZ, RZ, 0, 5.9604644775390625e-08 ;  /* 0x00000001ff007431 */ /* 0x002fe200000001ff */
[----:B------:R-:W1:Y:S01]  /*5d60*/  LDCU.64 UR8, c[0x0][0x358] ;  /* 0x00006b00ff0877ac */ /* 0x000e620008000a00 */
[----:B------:R-:W-:Y:S01]  /*5d70*/  IMAD.MOV.U32 R81, RZ, RZ, 0x1 ;  /* 0x00000001ff517424 */ /* 0x000fe200078e00ff */
[----:B------:R-:W-:Y:S06]  /*5d80*/  UISETP.NE.AND.EX UP0, UPT, UR57, URZ, UPT, UP0 ;  /* 0x000000ff3900728c */ /* 0x000fec000bf05300 */
        /* <DEDUP_REMOVED lines=9> */
[----:B--23--:R-:W-:Y:S02]  /*5e20*/  @!P3 IMAD.U32 R41, RZ, RZ, UR4 ;  /* 0x00000004ff29be24 */ /* 0x00cfe4000f8e00ff */
.L_x_95:
[----:B------:R-:W-:Y:S05]  /*5e30*/  @!P4 BRA `(.L_x_96) ;  /* 0x000000000024c947 */ /* 0x000fea0003800000 */
[----:B------:R-:W-:Y:S01]  /*5e40*/  ISETP.NE.U32.AND P3, PT, R76, RZ, PT ;  /* 0x000000ff4c00720c */ /* 0x000fe20003f65070 */
[----:B------:R-:W2:Y:S03]  /*5e50*/  LDCU.64 UR4, c[0x0][0x358] ;  /* 0x00006b00ff0477ac */ /* 0x000ea60008000a00 */
[----:B------:R-:W-:Y:S11]  /*5e60*/  ISETP.NE.AND.EX P3, PT, R77, RZ, PT, P3 ;  /* 0x000000ff4d00720c */ /* 0x000ff60003f65330 */
[----:B------:R-:W-:Y:S02]  /*5e70*/  @!UPT UIADD3 URZ, UPT, UPT, URZ, URZ, URZ ;  /* 0x000000fffffff290 */ /* 0x000fe4000fffe0ff */
[----:B------:R-:W3:Y:S01]  /*5e80*/  @P3 LDC.64 R2, c[0x0][0x8a8] ;  /* 0x00022a00ff023b82 */ /* 0x000ee20000000a00 */
[----:B-1----:R-:W-:Y:S04]  /*5e90*/  @P3 IMAD R0, R78, UR36, RZ ;  /* 0x000000244e003c24 */ /* 0x002fe8000f8e02ff */
[----:B---3--:R-:W-:Y:S05]  /*5ea0*/  @P3 IMAD.WIDE R2, R0, 0x4, R2 ;  /* 0x0000000400023825 */ /* 0x008fea00078e0202 */
[----:B--2--5:R2:W5:Y:S02]  /*5eb0*/  @P3 LDG.E R38, desc[UR4][R2.64] ;  /* 0x0000000402263981 */ /* 0x024564000c1e1900 */
[----:B--2---:R-:W3:Y:S02]  /*5ec0*/  @!P3 LDC R38, c[0x0][0x8a0] ;  /* 0x00022800ff26bb82 */ /* 0x004ee40000000800 */
.L_x_96:
[----:B-----5:R-:W-:Y:S01]  /*5ed0*/  FSETP.NEU.AND P3, PT, R41, RZ, PT ;  /* 0x000000ff2900720b */ /* 0x020fe20003f6d000 */
[----:B------:R-:W-:Y:S01]  /*5ee0*/  IMAD.SHL.U32 R47, R80, 0x2, RZ ;  /* 0x00000002502f7824 */ /* 0x000fe200078e00ff */
[----:B------:R-:W-:Y:S01]  /*5ef0*/  SEL R5, RZ, 0xffffffff, P2 ;  /* 0xffffffffff057807 */ /* 0x000fe20001000000 */
[----:B------:R-:W-:Y:S01]  /*5f00*/  BSSY B1, `(.L_x_97) ;  /* 0x0000044000017945 */ /* 0x000fe20003800000 */
[----:B------:R-:W-:Y:S01]  /*5f10*/  @P1 LOP3.LUT P2, RZ, R81, 0xff, RZ, 0xc0, !PT ;  /* 0x000000ff51ff1812 */ /* 0x000fe2000784c0ff */
[----:B------:R-:W-:Y:S01]  /*5f20*/  VIADD R97, R47, UR44 ;  /* 0x0000002c2f617c36 */ /* 0x000fe20008000000 */
[----:B------:R-:W-:Y:S01]  /*5f30*/  @P1 SEL R2, RZ, 0xffffffff, P3 ;  /* 0xffffffffff021807 */ /* 0x000fe20001800000 */
[----:B------:R-:W-:Y:S01]  /*5f40*/  IMAD.MOV.U32 R60, RZ, RZ, 0x1 ;  /* 0x00000001ff3c7424 */ /* 0x000fe200078e00ff */
[----:B------:R-:W-:Y:S01]  /*5f50*/  LOP3.LUT R91, R91, 0x1, RZ, 0x3c, !PT ;  /* 0x000000015b5b7812 */ /* 0x000fe200078e3cff */
[----:B------:R-:W-:Y:S01]  /*5f60*/  IMAD.MOV.U32 R46, RZ, RZ, RZ ;  /* 0x000000ffff2e7224 */ /* 0x000fe200078e00ff */
[----:B------:R-:W-:Y:S02]  /*5f70*/  @P0 SEL R2, R5, R2, !P2 ;  /* 0x0000000205020207 */ /* 0x000fe40005000000 */
[----:B------:R-:W-:Y:S02]  /*5f80*/  CS2R R74, SRZ ;  /* 0x00000000004a7805 */ /* 0x000fe4000001ff00 */
[----:B------:R-:W-:Y:S02]  /*5f90*/  LEA R98, R36, UR44, 0x3 ;  /* 0x0000002c24627c11 */ /* 0x000fe4000f8e18ff */
[----:B------:R-:W-:Y:S02]  /*5fa0*/  CS2R R72, SRZ ;  /* 0x0000000000487805 */ /* 0x000fe4000001ff00 */
[----:B------:R-:W-:Y:S02]  /*5fb0*/  @P1 LOP3.LUT R2, R2, 0x1, RZ, 0xc0, !PT ;  /* 0x0000000102021812 */ /* 0x000fe400078ec0ff */
[----:B------:R-:W-:Y:S02]  /*5fc0*/  CS2R R66, SRZ ;  /* 0x0000000000427805 */ /* 0x000fe4000001ff00 */
[----:B------:R-:W-:Y:S02]  /*5fd0*/  SHF.L.U32 R3, R90, 0x1f, RZ ;  /* 0x0000001f5a037819 */ /* 0x000fe400000006ff */
[----:B------:R-:W-:Y:S02]  /*5fe0*/  CS2R R64, SRZ ;  /* 0x0000000000407805 */ /* 0x000fe4000001ff00 */
[----:B------:R-:W-:Y:S02]  /*5ff0*/  ISETP.NE.U32.OR P6, PT, R2, 0x1, !P1 ;  /* 0x000000010200780c */ /* 0x000fe40004fc5470 */
[----:B------:R-:W-:Y:S02]  /*6000*/  CS2R R58, SRZ ;  /* 0x00000000003a7805 */ /* 0x000fe4000001ff00 */
[----:B------:R-:W-:Y:S02]  /*6010*/  PLOP3.LUT P2, PT, PT, PT, UP1, 0x80, 0x8 ;  /* 0x000000000008781c */ /* 0x000fe40003f4f018 */
[----:B------:R-:W-:Y:S02]  /*6020*/  CS2R R56, SRZ ;  /* 0x0000000000387805 */ /* 0x000fe4000001ff00 */
[----:B------:R-:W-:Y:S02]  /*6030*/  LEA.HI R39, R36, R36, RZ, 0x1 ;  /* 0x0000002424277211 */ /* 0x000fe400078f08ff */
[----:B------:R-:W-:Y:S02]  /*6040*/  CS2R R50, SRZ ;  /* 0x0000000000327805 */ /* 0x000fe4000001ff00 */
[----:B------:R-:W-:Y:S02]  /*6050*/  LOP3.LUT P4, R87, R81, 0xff, RZ, 0xc0, !PT ;  /* 0x000000ff51577812 */ /* 0x000fe4000788c0ff */
[----:B------:R-:W-:Y:S02]  /*6060*/  CS2R R48, SRZ ;  /* 0x0000000000307805 */ /* 0x000fe4000001ff00 */
[----:B------:R-:W-:Y:S01]  /*6070*/  SEL R2, RZ, 0xffffffff, P3 ;  /* 0xffffffffff027807 */ /* 0x000fe20001800000 */
[C---:B-1----:R-:W-:Y:S01]  /*6080*/  IMAD.SHL.U32 R0, R39.reuse, 0x80, RZ ;  /* 0x0000008027007824 */ /* 0x042fe200078e00ff */
[----:B------:R-:W-:Y:S01]  /*6090*/  LOP3.LUT R39, R39, 0xffe, RZ, 0xc0, !PT ;  /* 0x00000ffe27277812 */ /* 0x000fe200078ec0ff */
[----:B------:R-:W-:Y:S01]  /*60a0*/  VIADD R99, R97, 0x400 ;  /* 0x0000040061637836 */ /* 0x000fe20000000000 */
[----:B------:R-:W-:Y:S01]  /*60b0*/  P2R R95, PR, RZ, 0x40 ;  /* 0x00000040ff5f7803 */ /* 0x000fe20000000000 */
[----:B------:R-:W-:Y:S01]  /*60c0*/  IMAD.IADD R96, R92, 0x1, R97 ;  /* 0x000000015c607824 */ /* 0x000fe200078e0261 */
[----:B------:R-:W-:Y:S01]  /*60d0*/  @P6 SHF.L.U32 R4, R91, 0x1f, RZ ;  /* 0x0000001f5b046819 */ /* 0x000fe200000006ff */
[----:B------:R-:W-:Y:S01]  /*60e0*/  IMAD.IADD R39, R36, 0x1, -R39 ;  /* 0x0000000124277824 */ /* 0x000fe200078e0a27 */
[----:B------:R-:W-:Y:S02]  /*60f0*/  @P2 SEL R2, R5, R2, !P4 ;  /* 0x0000000205022207 */ /* 0x000fe40006000000 */
[----:B------:R-:W1:Y:S01]  /*6100*/  @P6 SYNCS.PHASECHK.TRANS64.TRYWAIT P1, [UR44+0x40], R4 ;  /* 0x00004004ff0065a7 */ /* 0x000e62000802112c */
[----:B------:R-:W-:Y:S02]  /*6110*/  LOP3.LUT R0, R0, 0xffffff00, RZ, 0xc0, !PT ;  /* 0xffffff0000007812 */ /* 0x000fe400078ec0ff */
[----:B------:R-:W-:Y:S03]  /*6120*/  LOP3.LUT R2, R2, 0x1, RZ, 0xc0, !PT ;  /* 0x0000000102027812 */ /* 0x000fe600078ec0ff */
[----:B------:R-:W-:Y:S01]  /*6130*/  IMAD.IADD R0, R37, 0x1, R0 ;  /* 0x0000000125007824 */ /* 0x000fe200078e0200 */
[----:B------:R-:W-:Y:S03]  /*6140*/  ISETP.NE.U32.AND P5, PT, R2, 0x1, PT ;  /* 0x000000010200780c */ /* 0x000fe60003fa5070 */
[----:B------:R-:W-:Y:S01]  /*6150*/  IMAD R39, R39, 0x100000, R0 ;  /* 0x0010000027277824 */ /* 0x000fe200078e0200 */
[----:B------:R-:W-:Y:S01]  /*6160*/  P2R R61, PR, RZ, 0x20 ;  /* 0x00000020ff3d7803 */ /* 0x000fe20000000000 */
[----:B------:R2:W4:Y:S01]  /*6170*/  SYNCS.PHASECHK.TRANS64.TRYWAIT P0, [R98+URZ+0xb0], R3 ;  /* 0x0000b003620075a7 */ /* 0x00052200080011ff */
[----:B-1----:R-:W-:Y:S01]  /*6180*/  @P6 SEL R60, RZ, 0x1, !P1 ;  /* 0x00000001ff3c6807 */ /* 0x002fe20004800000 */
[----:B--2---:R-:W-:Y:S06]  /*6190*/  @!P6 BRA `(.L_x_98) ;  /* 0x000000000068e947 */ /* 0x004fec0003800000 */
[C---:B------:R-:W-:Y:S01]  /*61a0*/  @P5 IMAD R5, R93.reuse, 0x2, R99 ;  /* 0x000000025d055824 */ /* 0x040fe200078e0263 */
[----:B------:R-:W-:Y:S01]  /*61b0*/  ISETP.NE.AND P1, PT, R60, RZ, PT ;  /* 0x000000ff3c00720c */ /* 0x000fe20003f25270 */
[----:B------:R-:W-:Y:S01]  /*61c0*/  @P5 IMAD R2, R93, 0x2, R97 ;  /* 0x000000025d025824 */ /* 0x000fe200078e0261 */
[----:B------:R-:W-:Y:S01]  /*61d0*/  BSSY B0, `(.L_x_99) ;  /* 0x000000e000007945 */ /* 0x000fe20003800000 */
[----:B------:R-:W-:Y:S01]  /*61e0*/  IMAD.MOV.U32 R74, RZ, RZ, RZ ;  /* 0x000000ffff4a7224 */ /* 0x000fe200078e00ff */
[----:B------:R-:W-:Y:S01]  /*61f0*/  CS2R R66, SRZ ;  /* 0x0000000000427805 */ /* 0x000fe2000001ff00 */
[----:B------:R-:W-:Y:S01]  /*6200*/  @P5 IMAD.IADD R4, R92, 0x1, R5 ;  /* 0x000000015c045824 */ /* 0x000fe200078e0205 */
[----:B------:R-:W-:Y:S02]  /*6210*/  CS2R R64, SRZ ;  /* 0x0000000000407805 */ /* 0x000fe4000001ff00 */
[----:B------:R-:W-:Y:S02]  /*6220*/  CS2R R72, SRZ ;  /* 0x0000000000487805 */ /* 0x000fe4000001ff00 */
[----:B------:R-:W-:Y:S02]  /*6230*/  CS2R R50, SRZ ;  /* 0x0000000000327805 */ /* 0x000fe4000001ff00 */
[----:B------:R-:W-:Y:S02]  /*6240*/  CS2R R48, SRZ ;  /* 0x0000000000307805 */ /* 0x000fe4000001ff00 */
[----:B------:R-:W-:Y:S02]  /*6250*/  CS2R R58, SRZ ;  /* 0x00000000003a7805 */ /* 0x000fe4000001ff00 */
[----:B------:R-:W-:Y:S01]  /*6260*/  CS2R R56, SRZ ;  /* 0x0000000000387805 */ /* 0x000fe2000001ff00 */
[----:B------:R-:W-:Y:S06]  /*6270*/  @P1 BRA `(.L_x_100) ;  /* 0x00000000000c1947 */ /* 0x000fec0003800000 */
[----:B------:R-:W-:Y:S04]  /*6280*/  SHF.L.U32 R5, R91, 0x1f, RZ ;  /* 0x0000001f5b057819 */ /* 0x000fe800000006ff */
[----:B------:R-:W1:Y:S02]  /*6290*/  SYNCS.PHASECHK.TRANS64.TRYWAIT P1, [UR44+0x40], R5 ;  /* 0x00004005ff0075a7 */ /* 0x000e64000802112c */
[----:B-1----:R-:W-:Y:S05]  /*62a0*/  @!P1 BRA `(.L_x_101) ;  /* 0x0000003c00989947 */ /* 0x002fea0003800000 */
.L_x_100:
[----:B------:R-:W-:Y:S05]  /*62b0*/  BSYNC B0 ;  /* 0x0000000000007941 */ /* 0x000fea0003800000 */
.L_x_99:
[----:B------:R-:W-:Y:S01]  /*62c0*/  ISETP.NE.AND P1, PT, R61, RZ, PT ;  /* 0x000000ff3d00720c */ /* 0x000fe20003f25270 */
[----:B------:R-:W-:Y:S11]  /*62d0*/  HFMA2 R46, -RZ, RZ, 0, 5.9604644775390625e-08 ;  /* 0x00000001ff2e7431 */ /* 0x000ff600000001ff */
[----:B------:R-:W-:Y:S01]  /*62e0*/  @!UPT UIADD3 URZ, UPT, UPT, URZ, URZ, URZ ;  /* 0x000000fffffff290 */ /* 0x000fe2000fffe0ff */
[----:B------:R-:W-:Y:S05]  /*62f0*/  @P1 WARPSYNC.ALL ;  /* 0x0000000000001948 */ /* 0x000fea0003800000 */
[----:B------:R2:W1:Y:S04]  /*6300*/  @P1 LDSM.16.M88.4 R64, [R2+0x400] ;  /* 0x000400000240183b */ /* 0x0004680000000200 */
[----:B------:R2:W1:Y:S04]  /*6310*/  @P1 LDSM.16.M88.4 R72, [R4] ;  /* 0x000000000448183b */ /* 0x0004680000000200 */
[----:B------:R2:W1:Y:S04]  /*6320*/  @P1 LDSM.16.M88.4 R48, [R47+UR44+0x400] ;  /* 0x0004002c2f30183b */ /* 0x0004680008000200 */
[----:B------:R2:W1:Y:S02]  /*6330*/  @P1 LDSM.16.M88.4 R56, [R96+0x400] ;  /* 0x000400006038183b */ /* 0x0004640000000200 */
.L_x_98:
[----:B------:R-:W-:Y:S05]  /*6340*/  BSYNC B1 ;  /* 0x0000000000017941 */ /* 0x000fea0003800000 */
.L_x_97:
[----:B-1----:R-:W-:Y:S04]  /*6350*/  SHF.R.U32.HI R5, RZ, 0x15, R39 ;  /* 0x00000015ff057819 */ /* 0x002fe80000011627 */
[----:B------:R-:W-:Y:S01]  /*6360*/  LOP3.LUT P1, RZ, R5, 0x3, R82, 0x48, !PT ;  /* 0x0000000305ff7812 */ /* 0x000fe20007824852 */
[----:B------:R-:W-:Y:S01]  /*6370*/  @!UPT UIADD3 URZ, UPT, UPT, URZ, URZ, URZ ;  /* 0x000000fffffff290 */ /* 0x000fe2000fffe0ff */
[----:B----4-:R-:W-:Y:S11]  /*6380*/  @P0 BRA `(.L_x_102) ;  /* 0x0000000000080947 */ /* 0x010ff60003800000 */
[----:B------:R-:W1:Y:S02]  /*6390*/  SYNCS.PHASECHK.TRANS64.TRYWAIT P0, [R98+URZ+0xb0], R3 ;  /* 0x0000b003620075a7 */ /* 0x000e6400080011ff */
[----:B-1----:R-:W-:Y:S05]  /*63a0*/  @!P0 BRA `(.L_x_103) ;  /* 0x0000003c00708947 */ /* 0x002fea0003800000 */
.L_x_102:
[----:B------:R-:W-:Y:S05]  /*63b0*/  @!P1 BRA `(.L_x_104) ;  /* 0x0000000000409947 */ /* 0x000fea0003800000 */
[----:B------:R-:W4:Y:S01]  /*63c0*/  LDCU.64 UR8, c[0x4][0x70] ;  /* 0x01000e00ff0877ac */ /* 0x000f220008000a00 */
[----:B-1----:R-:W-:Y:S01]  /*63d0*/  MOV R3, 0x0 ;  /* 0x0000000000037802 */ /* 0x002fe20000000f00 */
[----:B------:R-:W-:Y:S02]  /*63e0*/  HFMA2 R12, -RZ, RZ, 0, 5.9604644775390625e-08 ;  /* 0x00000001ff0c7431 */ /* 0x000fe400000001ff */
[----:B------:R-:W-:Y:S02]  /*63f0*/  IMAD.MOV.U32 R8, RZ, RZ, 0x192 ;  /* 0x00000192ff087424 */ /* 0x000fe400078e00ff */
[----:B------:R-:W-:Y:S01]  /*6400*/  IMAD.MOV.U32 R13, RZ, RZ, RZ ;  /* 0x000000ffff0d7224 */ /* 0x000fe200078e00ff */
[----:B------:R-:W1:Y:S01]  /*6410*/  LDCU.64 UR6, c[0x4][0x78] ;  /* 0x01000f00ff0677ac */ /* 0x000e620008000a00 */
[----:B--2---:R-:W2:Y:S01]  /*6420*/  LDC.64 R2, c[0x4][R3] ;  /* 0x0100000003027b82 */ /* 0x004ea20000000a00 */
[----:B------:R-:W5:Y:S01]  /*6430*/  LDCU.64 UR4, c[0x4][0x10] ;  /* 0x01000200ff0477ac */ /* 0x000f620008000a00 */
[----:B----4-:R-:W-:Y:S01]  /*6440*/  MOV R5, UR9 ;  /* 0x0000000900057c02 */ /* 0x010fe20008000f00 */
[----:B------:R-:W-:Y:S01]  /*6450*/  IMAD.U32 R4, RZ, RZ, UR8 ;  /* 0x00000008ff047e24 */ /* 0x000fe2000f8e00ff */
[----:B-1----:R-:W-:Y:S01]  /*6460*/  MOV R7, UR7 ;  /* 0x0000000700077c02 */ /* 0x002fe20008000f00 */
[----:B------:R-:W-:Y:S01]  /*6470*/  IMAD.U32 R6, RZ, RZ, UR6 ;  /* 0x00000006ff067e24 */ /* 0x000fe2000f8e00ff */
[----:B-----5:R-:W-:Y:S01]  /*6480*/  MOV R11, UR5 ;  /* 0x00000005000b7c02 */ /* 0x020fe20008000f00 */
[----:B------:R-:W-:Y:S02]  /*6490*/  IMAD.U32 R10, RZ, RZ, UR4 ;  /* 0x00000004ff0a7e24 */ /* 0x000fe4000f8e00ff */
[----:B------:R-:W-:Y:S07]  /*64a0*/  LEPC R20, `(.L_x_104) ;  /* 0x000000001014794e */ /* 0x000fee0000000000 */
[----:B--23--:R-:W-:Y:S05]  /*64b0*/  CALL.ABS.NOINC R2 ;  /* 0x0000000002007343 */ /* 0x00cfea0003c00000 */
.L_x_104:
[C---:B------:R-:W-:Y:S01]  /*64c0*/  SHF.L.U32 R40, R48.reuse, 0x10, RZ ;  /* 0x0000001030287819 */ /* 0x040fe200000006ff */
[----:B------:R-:W-:Y:S05]  /*64d0*/  WARPSYNC.ALL ;  /* 0x0000000000007948 */ /* 0x000fea0003800000 */
[----:B------:R-:W-:Y:S01]  /*64e0*/  R2UR UR4, R39 ;  /* 0x00000000270472ca */ /* 0x000fe200000e0000 */
[----:B------:R-:W-:Y:S01]  /*64f0*/  BSSY.RECONVERGENT B0, `(.L_x_105) ;  /* 0x000008b000007945 */ /* 0x000fe20003800200 */
[----:B------:R-:W-:Y:S02]  /*6500*/  LOP3.LUT R43, R48, 0xffff0000, RZ, 0xc0, !PT ;  /* 0xffff0000302b7812 */ /* 0x000fe400078ec0ff */
[----:B------:R-:W-:Y:S02]  /*6510*/  SHF.L.U32 R42, R49, 0x10, RZ ;  /* 0x00000010312a7819 */ /* 0x000fe400000006ff */
[----:B------:R-:W-:Y:S02]  /*6520*/  SHF.L.U32 R45, R51, 0x10, RZ ;  /* 0x00000010332d7819 */ /* 0x000fe400000006ff */
[----:B------:R-:W-:Y:S02]  /*6530*/  SHF.L.U32 R62, R93, 0x1, RZ ;  /* 0x000000015d3e7819 */ /* 0x000fe400000006ff */
[----:B------:R-:W-:Y:S02]  /*6540*/  ISETP.NE.AND P0, PT, R94, RZ, PT ;  /* 0x000000ff5e00720c */ /* 0x000fe40003f05270 */
[----:B------:R-:W-:Y:S01]  /*6550*/  IADD3 R99, PT, PT, R99, R62, RZ ;  /* 0x0000003e63637210 */ /* 0x000fe20007ffe0ff */
[----:B--2---:R-:W3:Y:S03]  /*6560*/  LDTM.16dp256bit.x8 R4, tmem[UR4] ;  /* 0x00000004000479ee */ /* 0x004ee600081a0000 */
[----:B------:R-:W-:Y:S01]  /*6570*/  IADD3 R100, PT, PT, R92, R99, RZ ;  /* 0x000000635c647210 */ /* 0x000fe20007ffe0ff */
[C---:B---3--:R-:W-:Y:S01]  /*6580*/  FMUL R0, R38.reuse, R4 ;  /* 0x0000000426007220 */ /* 0x048fe20000400000 */
[C---:B------:R-:W-:Y:S01]  /*6590*/  FMUL R2, R38.reuse, R5 ;  /* 0x0000000526027220 */ /* 0x040fe20000400000 */
[C---:B-1----:R-:W-:Y:S01]  /*65a0*/  FMUL R3, R38.reuse, R6 ;  /* 0x0000000626037220 */ /* 0x042fe20000400000 */
[----:B------:R-:W-:Y:S01]  /*65b0*/  FMUL R7, R38, R7 ;  /* 0x0000000726077220 */ /* 0x000fe20000400000 */
[----:B------:R-:W-:Y:S01]  /*65c0*/  FFMA R0, R41, R40, R0 ;  /* 0x0000002829007223 */ /* 0x000fe20000000000 */
[----:B------:R-:W-:Y:S01]  /*65d0*/  LOP3.LUT R40, R49, 0xffff0000, RZ, 0xc0, !PT ;  /* 0xffff000031287812 */ /* 0x000fe200078ec0ff */
[C---:B------:R-:W-:Y:S01]  /*65e0*/  FFMA R2, R41.reuse, R43, R2 ;  /* 0x0000002b29027223 */ /* 0x040fe20000000002 */
[C---:B------:R-:W-:Y:S01]  /*65f0*/  SHF.L.U32 R43, R50.reuse, 0x10, RZ ;  /* 0x00000010322b7819 */ /* 0x040fe200000006ff */
[C---:B------:R-:W-:Y:S01]  /*6600*/  FFMA R3, R41.reuse, R42, R3 ;  /* 0x0000002a29037223 */ /* 0x040fe20000000003 */
[----:B------:R-:W-:Y:S01]  /*6610*/  LOP3.LUT R42, R50, 0xffff0000, RZ, 0xc0, !PT ;  /* 0xffff0000322a7812 */ /* 0x000fe200078ec0ff */
[----:B------:R-:W-:Y:S01]  /*6620*/  FMUL R4, R38, R8 ;  /* 0x0000000826047220 */ /* 0x000fe20000400000 */
[----:B------:R-:W-:Y:S01]  /*6630*/  F2FP.BF16.F32.PACK_AB R52, R2, R0 ;  /* 0x000000000234723e */ /* 0x000fe200000010ff */
[----:B------:R-:W-:Y:S01]  /*6640*/  FFMA R7, R41, R40, R7 ;  /* 0x0000002829077223 */ /* 0x000fe20000000007 */
[----:B------:R-:W-:Y:S01]  /*6650*/  LOP3.LUT R40, R51, 0xffff0000, RZ, 0xc0, !PT ;  /* 0xffff000033287812 */ /* 0x000fe200078ec0ff */
[C---:B------:R-:W-:Y:S01]  /*6660*/  FMUL R5, R38.reuse, R9 ;  /* 0x0000000926057220 */ /* 0x040fe20000400000 */
[C---:B------:R-:W-:Y:S01]  /*6670*/  FMUL R6, R38.reuse, R10 ;  /* 0x0000000a26067220 */ /* 0x040fe20000400000 */
[----:B------:R-:W-:Y:S01]  /*6680*/  FMUL R11, R38, R11 ;  /* 0x0000000b260b7220 */ /* 0x000fe20000400000 */
[----:B------:R-:W-:Y:S01]  /*6690*/  F2FP.BF16.F32.PACK_AB R53, R7, R3 ;  /* 0x000000030735723e */ /* 0x000fe200000010ff */
[C---:B------:R-:W-:Y:S01]  /*66a0*/  FFMA R4, R41.reuse, R43, R4 ;  /* 0x0000002b29047223 */ /* 0x040fe20000000004 */
[C---:B------:R-:W-:Y:S01]  /*66b0*/  SHF.L.U32 R43, R56.reuse, 0x10, RZ ;  /* 0x00000010382b7819 */ /* 0x040fe200000006ff */
[----:B------:R-:W-:Y:S01]  /*66c0*/  FFMA R5, R41, R42, R5 ;  /* 0x0000002a29057223 */ /* 0x000fe20000000005 */
[----:B------:R-:W-:Y:S01]  /*66d0*/  LOP3.LUT R42, R57, 0xffff0000, RZ, 0xc0, !PT ;  /* 0xffff0000392a7812 */ /* 0x000fe200078ec0ff */
[----:B------:R-:W-:Y:S01]  /*66e0*/  FFMA R6, R41, R45, R6 ;  /* 0x0000002d29067223 */ /* 0x000fe20000000006 */
[----:B------:R-:W-:Y:S01]  /*66f0*/  SHF.L.U32 R45, R57, 0x10, RZ ;  /* 0x00000010392d7819 */ /* 0x000fe200000006ff */
[----:B------:R-:W-:Y:S01]  /*6700*/  FFMA R11, R41, R40, R11 ;  /* 0x00000028290b7223 */ /* 0x000fe2000000000b */
[----:B------:R-:W-:Y:S01]  /*6710*/  LOP3.LUT R40, R56, 0xffff0000, RZ, 0xc0, !PT ;  /* 0xffff000038287812 */ /* 0x000fe200078ec0ff */
[C---:B------:R-:W-:Y:S01]  /*6720*/  FMUL R8, R38.reuse, R12 ;  /* 0x0000000c26087220 */ /* 0x040fe20000400000 */
[----:B------:R-:W-:Y:S01]  /*6730*/  F2FP.BF16.F32.PACK_AB R54, R5, R4 ;  /* 0x000000040536723e */ /* 0x000fe200000010ff */
[C---:B------:R-:W-:Y:S01]  /*6740*/  FMUL R9, R38.reuse, R13 ;  /* 0x0000000d26097220 */ /* 0x040fe20000400000 */
[----:B------:R-:W-:Y:S01]  /*6750*/  F2FP.BF16.F32.PACK_AB R55, R11, R6 ;  /* 0x000000060b37723e */ /* 0x000fe200000010ff */
[C---:B------:R-:W-:Y:S01]  /*6760*/  FMUL R10, R38.reuse, R14 ;  /* 0x0000000e260a7220 */ /* 0x040fe20000400000 */
[----:B------:R-:W-:Y:S01]  /*6770*/  FMUL R15, R38, R15 ;  /* 0x0000000f260f7220 */ /* 0x000fe20000400000 */
[----:B------:R-:W-:Y:S01]  /*6780*/  FFMA R8, R41, R43, R8 ;  /* 0x0000002b29087223 */ /* 0x000fe20000000008 */
[----:B------:R-:W-:Y:S01]  /*6790*/  SHF.L.U32 R43, R59, 0x10, RZ ;  /* 0x000000103b2b7819 */ /* 0x000fe200000006ff */
[C---:B------:R-:W-:Y:S01]  /*67a0*/  FFMA R9, R41.reuse, R40, R9 ;  /* 0x0000002829097223 */ /* 0x040fe20000000009 */
[C---:B------:R-:W-:Y:S01]  /*67b0*/  SHF.L.U32 R40, R58.reuse, 0x10, RZ ;  /* 0x000000103a287819 */ /* 0x040fe200000006ff */
        /* <DEDUP_REMOVED lines=8> */
[----:B------:R-:W-:Y:S01]  /*6840*/  FMUL R14, R38, R18 ;  /* 0x00000012260e7220 */ /* 0x000fe20000400000 */
[----:B------:R-:W-:Y:S01]  /*6850*/  FFMA R12, R41, R40, R12 ;  /* 0x00000028290c7223 */ /* 0x000fe2000000000c */
[----:B------:R-:W-:Y:S01]  /*6860*/  LOP3.LUT R40, R59, 0xffff0000, RZ, 0xc0, !PT ;  /* 0xffff00003b287812 */ /* 0x000fe200078ec0ff */
[C---:B------:R-:W-:Y:S01]  /*6870*/  FFMA R13, R41.reuse, R42, R13 ;  /* 0x0000002a290d7223 */ /* 0x040fe2000000000d */
[----:B------:R-:W-:Y:S01]  /*6880*/  LOP3.LUT R42, R64, 0xffff0000, RZ, 0xc0, !PT ;  /* 0xffff0000402a7812 */ /* 0x000fe200078ec0ff */
[----:B------:R-:W-:Y:S01]  /*6890*/  FMUL R19, R38, R19 ;  /* 0x0000001326137220 */ /* 0x000fe20000400000 */
[----:B------:R-:W-:Y:S01]  /*68a0*/  FFMA R14, R41, R43, R14 ;  /* 0x0000002b290e7223 */ /* 0x000fe2000000000e */
[----:B------:R-:W-:Y:S01]  /*68b0*/  SHF.L.U32 R43, R64, 0x10, RZ ;  /* 0x00000010402b7819 */ /* 0x000fe200000006ff */
[C---:B------:R-:W-:Y:S01]  /*68c0*/  FMUL R16, R38.reuse, R20 ;  /* 0x0000001426107220 */ /* 0x040fe20000400000 */
        /* <DEDUP_REMOVED lines=19> */
[----:B------:R1:W-:Y:S01]  /*6a00*/  STSM.16.M88.4 [R97+0x400], R52 ;  /* 0x0004003461007844 */ /* 0x0003e20000000200 */
[C---:B------:R-:W-:Y:S01]  /*6a10*/  FMUL R22, R38.reuse, R26 ;  /* 0x0000001a26167220 */ /* 0x040fe20000400000 */
[----:B------:R-:W-:Y:S01]  /*6a20*/  FMUL R27, R38, R27 ;  /* 0x0000001b261b7220 */ /* 0x000fe20000400000 */
[----:B------:R-:W-:Y:S01]  /*6a30*/  FFMA R20, R41, R43, R20 ;  /* 0x0000002b29147223 */ /* 0x000fe20000000014 */
[----:B------:R-:W-:Y:S01]  /*6a40*/  SHF.L.U32 R43, R73, 0x10, RZ ;  /* 0x00000010492b7819 */ /* 0x000fe200000006ff */
[C---:B------:R-:W-:Y:S01]  /*6a50*/  FFMA R21, R41.reuse, R40, R21 ;  /* 0x0000002829157223 */ /* 0x040fe20000000015 */
[C---:B------:R-:W-:Y:S02]  /*6a60*/  SHF.L.U32 R40, R72.reuse, 0x10, RZ ;  /* 0x0000001048287819 */ /* 0x040fe400000006ff */
[----:B------:R1:W-:Y:S01]  /*6a70*/  STSM.16.M88.4 [R96+0x400], R68 ;  /* 0x0004004460007844 */ /* 0x0003e20000000200 */
[----:B------:R-:W-:Y:S01]  /*6a80*/  FFMA R22, R41, R45, R22 ;  /* 0x0000002d29167223 */ /* 0x000fe20000000016 */
[----:B------:R-:W-:Y:S01]  /*6a90*/  SHF.L.U32 R45, R75, 0x10, RZ ;  /* 0x000000104b2d7819 */ /* 0x000fe200000006ff */
[C---:B------:R-:W-:Y:S01]  /*6aa0*/  FFMA R27, R41.reuse, R42, R27 ;  /* 0x0000002a291b7223 */ /* 0x040fe2000000001b */
[----:B------:R-:W-:Y:S01]  /*6ab0*/  LOP3.LUT R42, R72, 0xffff0000, RZ, 0xc0, !PT ;  /* 0xffff0000482a7812 */ /* 0x000fe200078ec0ff */
[C---:B------:R-:W-:Y:S01]  /*6ac0*/  FMUL R24, R38.reuse, R28 ;  /* 0x0000001c26187220 */ /* 0x040fe20000400000 */
[C---:B------:R-:W-:Y:S01]  /*6ad0*/  FMUL R25, R38.reuse, R29 ;  /* 0x0000001d26197220 */ /* 0x040fe20000400000 */
[C---:B------:R-:W-:Y:S01]  /*6ae0*/  FMUL R26, R38.reuse, R30 ;  /* 0x0000001e261a7220 */ /* 0x040fe20000400000 */
[----:B------:R-:W-:Y:S01]  /*6af0*/  FMUL R31, R38, R31 ;  /* 0x0000001f261f7220 */ /* 0x000fe20000400000 */
[----:B------:R-:W-:Y:S01]  /*6b00*/  FFMA R24, R41, R40, R24 ;  /* 0x0000002829187223 */ /* 0x000fe20000000018 */
[----:B------:R-:W-:Y:S01]  /*6b10*/  LOP3.LUT R40, R73, 0xffff0000, RZ, 0xc0, !PT ;  /* 0xffff000049287812 */ /* 0x000fe200078ec0ff */
[C---:B------:R-:W-:Y:S01]  /*6b20*/  FFMA R25, R41.reuse, R42, R25 ;  /* 0x0000002a29197223 */ /* 0x040fe20000000019 */
[C---:B------:R-:W-:Y:S01]  /*6b30*/  FFMA R26, R41.reuse, R43, R26 ;  /* 0x0000002b291a7223 */ /* 0x040fe2000000001a */
[----:B------:R-:W-:Y:S01]  /*6b40*/  SHF.L.U32 R43, R74, 0x10, RZ ;  /* 0x000000104a2b7819 */ /* 0x000fe200000006ff */
[----:B------:R-:W-:Y:S01]  /*6b50*/  FMUL R28, R38, R32 ;  /* 0x00000020261c7220 */ /* 0x000fe20000400000 */
[----:B------:R-:W-:Y:S01]  /*6b60*/  LOP3.LUT R42, R74, 0xffff0000, RZ, 0xc0, !PT ;  /* 0xffff00004a2a7812 */ /* 0x000fe200078ec0ff */
[----:B------:R-:W-:Y:S01]  /*6b70*/  FFMA R31, R41, R40, R31 ;  /* 0x00000028291f7223 */ /* 0x000fe2000000001f */
[C---:B------:R-:W-:Y:S01]  /*6b80*/  FMUL R29, R38.reuse, R33 ;  /* 0x00000021261d7220 */ /* 0x040fe20000400000 */
[C---:B------:R-:W-:Y:S01]  /*6b90*/  FMUL R30, R38.reuse, R34 ;  /* 0x00000022261e7220 */ /* 0x040fe20000400000 */
[----:B------:R-:W-:Y:S01]  /*6ba0*/  LOP3.LUT R40, R75, 0xffff0000, RZ, 0xc0, !PT ;  /* 0xffff00004b287812 */ /* 0x000fe200078ec0ff */
[----:B------:R-:W-:Y:S01]  /*6bb0*/  FMUL R35, R38, R35 ;  /* 0x0000002326237220 */ /* 0x000fe20000400000 */
[C---:B------:R-:W-:Y:S01]  /*6bc0*/  FFMA R28, R41.reuse, R43, R28 ;  /* 0x0000002b291c7223 */ /* 0x040fe2000000001c */
[C---:B------:R-:W-:Y:S01]  /*6bd0*/  FFMA R29, R41.reuse, R42, R29 ;  /* 0x0000002a291d7223 */ /* 0x040fe2000000001d */
[C---:B------:R-:W-:Y:S01]  /*6be0*/  FFMA R30, R41.reuse, R45, R30 ;  /* 0x0000002d291e7223 */ /* 0x040fe2000000001e */
[----:B------:R-:W-:Y:S01]  /*6bf0*/  FFMA R35, R41, R40, R35 ;  /* 0x0000002829237223 */ /* 0x000fe20000000023 */
[----:B------:R-:W-:Y:S02]  /*6c00*/  F2FP.BF16.F32.PACK_AB R106, R21, R20 ;  /* 0x00000014156a723e */ /* 0x000fe400000010ff */
[----:B------:R-:W-:Y:S02]  /*6c10*/  F2FP.BF16.F32.PACK_AB R107, R27, R22 ;  /* 0x000000161b6b723e */ /* 0x000fe400000010ff */
[----:B------:R-:W-:Y:S02]  /*6c20*/  F2FP.BF16.F32.PACK_AB R108, R25, R24 ;  /* 0x00000018196c723e */ /* 0x000fe400000010ff */
[----:B------:R-:W-:Y:S01]  /*6c30*/  F2FP.BF16.F32.PACK_AB R109, R31, R26 ;  /* 0x0000001a1f6d723e */ /* 0x000fe200000010ff */
[----:B------:R1:W-:Y:S01]  /*6c40*/  STSM.16.M88.4 [R99], R104 ;  /* 0x0000006863007844 */ /* 0x0003e20000000200 */
[----:B------:R-:W-:Y:S02]  /*6c50*/  F2FP.BF16.F32.PACK_AB R110, R29, R28 ;  /* 0x0000001c1d6e723e */ /* 0x000fe400000010ff */
[----:B------:R-:W-:Y:S05]  /*6c60*/  F2FP.BF16.F32.PACK_AB R111, R35, R30 ;  /* 0x0000001e236f723e */ /* 0x000fea00000010ff */
[----:B------:R1:W-:Y:S01]  /*6c70*/  STSM.16.M88.4 [R100], R108 ;  /* 0x0000006c64007844 */ /* 0x0003e20000000200 */
[----:B------:R-:W-:Y:S01]  /*6c80*/  @!PT LDS RZ, [RZ] ;  /* 0x00000000fffff984 */ /* 0x000fe20000000800 */
[----:B------:R-:W-:Y:S01]  /*6c90*/  @!PT LDS RZ, [RZ] ;  /* 0x00000000fffff984 */ /* 0x000fe20000000800 */
[----:B------:R-:W-:Y:S01]  /*6ca0*/  @!PT LDS RZ, [RZ] ;  /* 0x00000000fffff984 */ /* 0x000fe20000000800 */
[----:B------:R-:W-:Y:S01]  /*6cb0*/  @!PT LDS RZ, [RZ] ;  /* 0x00000000fffff984 */ /* 0x000fe20000000800 */
[----:B------:R2:W-:Y:S07]  /*6cc0*/  MEMBAR.ALL.CTA ;  /* 0x0000000000007992 */ /* 0x0005ee0000008000 */
[----:B--2---:R-:W2:Y:S02]  /*6cd0*/  FENCE.VIEW.ASYNC.S ;  /* 0x00000000000073c6 */ /* 0x004ea40000000000 */
[----:B--2---:R-:W-:Y:S06]  /*6ce0*/  BAR.SYNC.DEFER_BLOCKING 0x1, 0x80 ;  /* 0x0042000000007b1d */ /* 0x004fec0000010000 */
[----:B------:R-:W-:Y:S05]  /*6cf0*/  @P0 BRA `(.L_x_106) ;  /* 0x0000000000280947 */ /* 0x000fea0003800000 */
[----:B------:R-:W2:Y:S01]  /*6d00*/  LDCU.64 UR6, c[0x0][0x348] ;  /* 0x00006900ff0677ac */ /* 0x000ea20008000a00 */
[----:B------:R-:W-:Y:S01]  /*6d10*/  UIADD3 UR4, UPT, UPT, UR44, 0x400, URZ ;  /* 0x000004002c047890 */ /* 0x000fe2000fffe0ff */
[----:B------:R-:W-:Y:S05]  /*6d20*/  UMOV UR51, UR36 ;  /* 0x0000002400337c82 */ /* 0x000fea0008000000 */
[----:B------:R-:W-:Y:S04]  /*6d30*/  MOV R86, UR4 ;  /* 0x0000000400567c02 */ /* 0x000fe80008000f00 */
[----:B------:R-:W-:Y:S01]  /*6d40*/  R2UR UR48, R86 ;  /* 0x00000000563072ca */ /* 0x000fe200000e0000 */
[----:B--2---:R-:W-:Y:S04]  /*6d50*/  UIADD3 UR4, UP0, UPT, UR6, 0x680, URZ ;  /* 0x0000068006047890 */ /* 0x004fe8000ff1e0ff */
[----:B------:R-:W-:Y:S09]  /*6d60*/  UIADD3.X UR5, UPT, UPT, URZ, UR7, URZ, UP0, !UPT ;  /* 0x00000007ff057290 */ /* 0x000ff200087fe4ff */
[----:B------:R2:W-:Y:S01]  /*6d70*/  UTMASTG.3D [UR48], [UR4] ;  /* 0x00000030040073b5 */ /* 0x0005e20008010000 */
[----:B------:R0:W-:Y:S01]  /*6d80*/  UTMACMDFLUSH ;  /* 0x00000000000079b7 */ /* 0x0001e20000000000 */
[----:B--2---:R-:W-:Y:S04]  /*6d90*/  DEPBAR.LE SB0, 0x1 ;  /* 0x000080400000791a */ /* 0x004fe80000000000 */
.L_x_106:
[----:B------:R-:W-:Y:S05]  /*6da0*/  BSYNC.RECONVERGENT B0 ;  /* 0x0000000000007941 */ /* 0x000fea0003800200 */
.L_x_105:
[----:B------:R-:W-:Y:S01]  /*6db0*/  BAR.SYNC.DEFER_BLOCKING 0x1, 0x80 ;  /* 0x0042000000007b1d */ /* 0x000fe20000010000 */
[----:B------:R-:W-:Y:S01]  /*6dc0*/  ISETP.NE.AND P1, PT, R95, RZ, PT ;  /* 0x000000ff5f00720c */ /* 0x000fe20003f25270 */
[----:B------:R-:W-:Y:S01]  /*6dd0*/  UISETP.NE.AND UP0, UPT, UR47, URZ, UPT ;  /* 0x000000ff2f00728c */ /* 0x000fe2000bf05270 */
[----:B------:R-:W-:Y:S11]  /*6de0*/  LEA R3, R46, UR44, 0x3 ;  /* 0x0000002c2e037c11 */ /* 0x000ff6000f8e18ff */
[----:B------:R-:W-:Y:S01]  /*6df0*/  @P1 SHF.L.U32 R4, R91, 0x1f, RZ ;  /* 0x0000001f5b041819 */ /* 0x000fe200000006ff */
[----:B------:R-:W-:Y:S06]  /*6e00*/  BRA.U !UP0, `(.L_x_107) ;  /* 0x0000000108247547 */ /* 0x000fec000b800000 */
[----:B------:R-:W2:Y:S01]  /*6e10*/  S2R R0, SR_CgaCtaId ;  /* 0x0000000000007919 */ /* 0x000ea20000008800 */
[----:B------:R-:W-:Y:S01]  /*6e20*/  IMAD.U32 R2, RZ, RZ, UR46 ;  /* 0x0000002eff027e24 */ /* 0x000fe2000f8e00ff */
[----:B------:R-:W-:Y:S04]  /*6e30*/  UIADD3 UR4, UPT, UPT, UR46, 0x1, URZ ;  /* 0x000000012e047890 */ /* 0x000fe8000fffe0ff */
[----:B------:R-:W-:Y:S01]  /*6e40*/  @P1 LEA R2, R2, UR44, 0x3 ;  /* 0x0000002c02021c11 */ /* 0x000fe2000f8e18ff */
[----:B------:R-:W-:Y:S04]  /*6e50*/  UISETP.NE.AND UP0, UPT, UR4, 0x4, UPT ;  /* 0x000000040400788c */ /* 0x000fe8000bf05270 */
[----:B------:R-:W-:Y:S01]  /*6e60*/  @P1 VIADD R5, R2, 0x60 ;  /* 0x0000006002051836 */ /* 0x000fe20000000000 */
[----:B------:R-:W-:Y:S04]  /*6e70*/  USEL UR46, UR4, URZ, UP0 ;  /* 0x000000ff042e7287 */ /* 0x000fe80008000000 */
[----:B--2---:R-:W-:Y:S04]  /*6e80*/  @P1 PRMT R0, R0, 0x654, R5 ;  /* 0x0000065400001816 */ /* 0x004fe80000000005 */
[----:B------:R2:W-:Y:S04]  /*6e90*/  @P1 SYNCS.ARRIVE.TRANS64.RED.A1T0 RZ, [R0+URZ], RZ ;  /* 0x000000ff00ff19a7 */ /* 0x0005e800081004ff */
.L_x_107:
[----:B------:R-:W3:Y:S01]  /*6ea0*/  @P1 SYNCS.PHASECHK.TRANS64.TRYWAIT P0, [R3+URZ+0x40], R4 ;  /* 0x00004004030015a7 */ /* 0x000ee200080011ff */
[----:B------:R-:W-:Y:S01]  /*6eb0*/  BSSY B1, `(.L_x_108) ;  /* 0x0000017000017945 */ /* 0x000fe20003800000 */
[----:B---3--:R-:W-:Y:S03]  /*6ec0*/  @P1 SEL R60, RZ, 0x1, !P0 ;  /* 0x00000001ff3c1807 */ /* 0x008fe60004000000 */
[----:B------:R-:W-:Y:S05]  /*6ed0*/  @!P1 BRA `(.L_x_109) ;  /* 0x0000000000509947 */ /* 0x000fea0003800000 */
[----:B------:R-:W-:Y:S01]  /*6ee0*/  ISETP.NE.AND P1, PT, R61, RZ, PT ;  /* 0x000000ff3d00720c */ /* 0x000fe20003f25270 */
[----:B------:R-:W-:Y:S01]  /*6ef0*/  BSSY B0, `(.L_x_110) ;  /* 0x000000a000007945 */ /* 0x000fe20003800000 */
[----:B------:R-:W-:Y:S11]  /*6f00*/  ISETP.NE.AND P0, PT, R60, RZ, PT ;  /* 0x000000ff3c00720c */ /* 0x000ff60003f05270 */
[----:B------:R-:W-:Y:S04]  /*6f10*/  @P1 IMAD R4, R46, 0x2000, R47 ;  /* 0x000020002e041824 */ /* 0x000fe800078e022f */
[----:B------:R-:W-:Y:S04]  /*6f20*/  @P1 VIADD R7, R4, UR44 ;  /* 0x0000002c04071c36 */ /* 0x000fe80008000000 */
[----:B------:R-:W-:Y:S01]  /*6f30*/  @P1 IMAD.IADD R2, R92, 0x1, R7 ;  /* 0x000000015c021824 */ /* 0x000fe200078e0207 */
[----:B------:R-:W-:Y:S01]  /*6f40*/  @P1 IADD3 R5, PT, PT, R62, R7, RZ ;  /* 0x000000073e051210 */ /* 0x000fe20007ffe0ff */
[----:B------:R-:W-:Y:S06]  /*6f50*/  @P0 BRA `(.L_x_111) ;  /* 0x00000000000c0947 */ /* 0x000fec0003800000 */
[----:B--2---:R-:W-:Y:S04]  /*6f60*/  SHF.L.U32 R0, R91, 0x1f, RZ ;  /* 0x0000001f5b007819 */ /* 0x004fe800000006ff */
[----:B------:R-:W2:Y:S02]  /*6f70*/  SYNCS.PHASECHK.TRANS64.TRYWAIT P0, [R3+URZ+0x40], R0 ;  /* 0x00004000030075a7 */ /* 0x000ea400080011ff */
[----:B--2---:R-:W-:Y:S05]  /*6f80*/  @!P0 BRA `(.L_x_112) ;  /* 0x00000030008c8947 */ /* 0x004fea0003800000 */
.L_x_111:
[----:B------:R-:W-:Y:S05]  /*6f90*/  BSYNC B0 ;  /* 0x0000000000007941 */ /* 0x000fea0003800000 */
.L_x_110:
[----:B------:R-:W-:Y:S02]  /*6fa0*/  ISETP.NE.AND P0, PT, R61, RZ, PT ;  /* 0x000000ff3d00720c */ /* 0x000fe40003f05270 */
[----:B------:R-:W-:Y:S11]  /*6fb0*/  IADD3 R46, PT, PT, R46, 0x1, RZ ;  /* 0x000000012e2e7810 */ /* 0x000ff60007ffe0ff */
[----:B--2---:R-:W-:Y:S01]  /*6fc0*/  @P0 IMAD.IADD R0, R92, 0x1, R5 ;  /* 0x000000015c000824 */ /* 0x004fe200078e0205 */
[----:B------:R-:W-:Y:S05]  /*6fd0*/  @P0 WARPSYNC.ALL ;  /* 0x0000000000000948 */ /* 0x000fea0003800000 */
[----:B------:R3:W4:Y:S04]  /*6fe0*/  @P0 LDSM.16.M88.4 R48, [R4+UR44+0x400] ;  /* 0x0004002c0430083b */ /* 0x0007280008000200 */
[----:B------:R3:W2:Y:S04]  /*6ff0*/  @P0 LDSM.16.M88.4 R56, [R2+0x400] ;  /* 0x000400000238083b */ /* 0x0006a80000000200 */
[----:B------:R3:W1:Y:S04]  /*7000*/  @P0 LDSM.16.M88.4 R64, [R5+0x400] ;  /* 0x000400000540083b */ /* 0x0006680000000200 */
[----:B------:R3:W1:Y:S02]  /*7010*/  @P0 LDSM.16.M88.4 R72, [R0+0x400] ;  /* 0x000400000048083b */ /* 0x0006640000000200 */
.L_x_109:
[----:B------:R-:W-:Y:S05]  /*7020*/  BSYNC B1 ;  /* 0x0000000000017941 */ /* 0x000fea0003800000 */
.L_x_108:
[----:B------:R-:W-:Y:S05]  /*7030*/  VIADD R3, R39, 0x40 ;  /* 0x0000004027037836 */ /* 0x000fea0000000000 */
[----:B------:R-:W-:Y:S04]  /*7040*/  SHF.R.U32.HI R3, RZ, 0x15, R3 ;  /* 0x00000015ff037819 */ /* 0x000fe80000011603 */
[----:B------:R-:W-:Y:S11]  /*7050*/  LOP3.LUT P0, RZ, R3, 0x3, R82, 0x48, !PT ;  /* 0x0000000303ff7812 */ /* 0x000ff60007804852 */
[----:B------:R-:W-:Y:S02]  /*7060*/  @!UPT UIADD3 URZ, UPT, UPT, URZ, URZ, URZ ;  /* 0x000000fffffff290 */ /* 0x000fe4000fffe0ff */
[----:B------:R-:W-:Y:S05]  /*7070*/  @!P0 BRA `(.L_x_113) ;  /* 0x0000000000408947 */ /* 0x000fea0003800000 */
[----:B------:R-:W5:Y:S01]  /*7080*/  LDCU.64 UR8, c[0x4][0x70] ;  /* 0x01000e00ff0877ac */ /* 0x000f620008000a00 */
[----:B------:R-:W-:Y:S01]  /*7090*/  MOV R3, 0x0 ;  /* 0x0000000000037802 */ /* 0x000fe20000000f00 */
[----:B------:R-:W-:Y:S02]  /*70a0*/  HFMA2 R12, -RZ, RZ, 0, 5.9604644775390625e-08 ;  /* 0x00000001ff0c7431 */ /* 0x000fe400000001ff */
[----:B------:R-:W-:Y:S02]  /*70b0*/  IMAD.MOV.U32 R8, RZ, RZ, 0x192 ;  /* 0x00000192ff087424 */ /* 0x000fe400078e00ff */
[----:B------:R-:W-:Y:S01]  /*70c0*/  IMAD.MOV.U32 R13, RZ, RZ, RZ ;  /* 0x000000ffff0d7224 */ /* 0x000fe200078e00ff */
[----:B------:R-:W2:Y:S01]  /*70d0*/  LDCU.64 UR6, c[0x4][0x78] ;  /* 0x01000f00ff0677ac */ /* 0x000ea20008000a00 */
[----:B---3--:R-:W3:Y:S01]  /*70e0*/  LDC.64 R2, c[0x4][R3] ;  /* 0x0100000003027b82 */ /* 0x008ee20000000a00 */
[----:B------:R-:W4:Y:S01]  /*70f0*/  LDCU.64 UR4, c[0x4][0x10] ;  /* 0x01000200ff0477ac */ /* 0x000f220008000a00 */
[----:B-----5:R-:W-:Y:S01]  /*7100*/  MOV R5, UR9 ;  /* 0x0000000900057c02 */ /* 0x020fe20008000f00 */
[----:B------:R-:W-:Y:S01]  /*7110*/  IMAD.U32 R4, RZ, RZ, UR8 ;  /* 0x00000008ff047e24 */ /* 0x000fe2000f8e00ff */
[----:B--2---:R-:W-:Y:S01]  /*7120*/  MOV R7, UR7 ;  /* 0x0000000700077c02 */ /* 0x004fe20008000f00 */
[----:B------:R-:W-:Y:S01]  /*7130*/  IMAD.U32 R6, RZ, RZ, UR6 ;  /* 0x00000006ff067e24 */ /* 0x000fe2000f8e00ff */
[----:B----4-:R-:W-:Y:S01]  /*7140*/  MOV R11, UR5 ;  /* 0x00000005000b7c02 */ /* 0x010fe20008000f00 */
[----:B------:R-:W-:Y:S02]  /*7150*/  IMAD.U32 R10, RZ, RZ, UR4 ;  /* 0x00000004ff0a7e24 */ /* 0x000fe4000f8e00ff */
[----:B------:R-:W-:Y:S07]  /*7160*/  LEPC R20, `(.L_x_113) ;  /* 0x000000001014794e */ /* 0x000fee0000000000 */
[----:B-1-3--:R-:W-:Y:S05]  /*7170*/  CALL.ABS.NOINC R2 ;  /* 0x0000000002007343 */ /* 0x00afea0003c00000 */
.L_x_113:
[C---:B----4-:R-:W-:Y:S01]  /*7180*/  SHF.L.U32 R40, R48.reuse, 0x10, RZ ;  /* 0x0000001030287819 */ /* 0x050fe200000006ff */
[----:B------:R-:W-:Y:S05]  /*7190*/  WARPSYNC.ALL ;  /* 0x0000000000007948 */ /* 0x000fea0003800000 */
[----:B------:R-:W-:Y:S01]  /*71a0*/  R2UR UR4, R39 ;  /* 0x00000000270472ca */ /* 0x000fe200000e0000 */
[----:B------:R-:W4:Y:S01]  /*71b0*/  S2R R101, SR_CgaCtaId ;  /* 0x0000000000657919 */ /* 0x000f220000008800 */
[----:B------:R-:W-:Y:S01]  /*71c0*/  LOP3.LUT R43, R48, 0xffff0000, RZ, 0xc0, !PT ;  /* 0xffff0000302b7812 */ /* 0x000fe200078ec0ff */
[----:B------:R-:W-:Y:S01]  /*71d0*/  BSSY.RECONVERGENT B0, `(.L_x_114) ;  /* 0x000008e000007945 */ /* 0x000fe20003800200 */
[----:B------:R-:W-:Y:S02]  /*71e0*/  LOP3.LUT R42, R49, 0xffff0000, RZ, 0xc0, !PT ;  /* 0xffff0000312a7812 */ /* 0x000fe400078ec0ff */
[----:B------:R-:W-:Y:S02]  /*71f0*/  LOP3.LUT R44, R50, 0xffff0000, RZ, 0xc0, !PT ;  /* 0xffff0000322c7812 */ /* 0x000fe400078ec0ff */
[----:B--2---:R-:W-:Y:S02]  /*7200*/  SHF.L.U32 R45, R59, 0x10, RZ ;  /* 0x000000103b2d7819 */ /* 0x004fe400000006ff */
[----:B------:R-:W-:Y:S02]  /*7210*/  ISETP.NE.AND P6, PT, R95, RZ, PT ;  /* 0x000000ff5f00720c */ /* 0x000fe40003fc5270 */
[----:B------:R-:W-:Y:S01]  /*7220*/  ISETP.NE.AND P0, PT, R94, RZ, PT ;  /* 0x000000ff5e00720c */ /* 0x000fe20003f05270 */
[----:B---3--:R-:W2:Y:S01]  /*7230*/  LDTM.16dp256bit.x8 R4, tmem[UR4+0x40] ;  /* 0x00004004000479ee */ /* 0x008ea200081a0000 */
[----:B------:R-:W-:Y:S09]  /*7240*/  MOV R63, UR46 ;  /* 0x0000002e003f7c02 */ /* 0x000ff20008000f00 */
[----:B------:R-:W-:Y:S02]  /*7250*/  @P6 LEA R63, R63, UR44, 0x3 ;  /* 0x0000002c3f3f6c11 */ /* 0x000fe4000f8e18ff */
[----:B-1----:R-:W-:Y:S02]  /*7260*/  @P6 SHF.L.U32 R108, R91, 0x1f, RZ ;  /* 0x0000001f5b6c6819 */ /* 0x002fe400000006ff */
[----:B------:R-:W-:Y:S02]  /*7270*/  @P6 IADD3 R102, PT, PT, R63, 0x60, RZ ;  /* 0x000000603f666810 */ /* 0x000fe40007ffe0ff */
[----:B------:R-:W-:Y:S02]  /*7280*/  LEA R63, R46, UR44, 0x3 ;  /* 0x0000002c2e3f7c11 */ /* 0x000fe4000f8e18ff */
[----:B----4-:R-:W-:Y:S01]  /*7290*/  @P6 PRMT R102, R101, 0x654, R102 ;  /* 0x0000065465666816 */ /* 0x010fe20000000066 */
[C---:B--2---:R-:W-:Y:S01]  /*72a0*/  FMUL R0, R38.reuse, R4 ;  /* 0x0000000426007220 */ /* 0x044fe20000400000 */
[C---:B------:R-:W-:Y:S01]  /*72b0*/  FMUL R2, R38.reuse, R5 ;  /* 0x0000000526027220 */ /* 0x040fe20000400000 */
[C---:B------:R-:W-:Y:S01]  /*72c0*/  FMUL R3, R38.reuse, R6 ;  /* 0x0000000626037220 */ /* 0x040fe20000400000 */
[C---:B------:R-:W-:Y:S01]  /*72d0*/  FMUL R7, R38.reuse, R7 ;  /* 0x0000000726077220 */ /* 0x040fe20000400000 */
[----:B------:R-:W-:Y:S01]  /*72e0*/  FFMA R0, R41, R40, R0 ;  /* 0x0000002829007223 */ /* 0x000fe20000000000 */
[----:B------:R-:W-:Y:S01]  /*72f0*/  SHF.L.U32 R40, R49, 0x10, RZ ;  /* 0x0000001031287819 */ /* 0x000fe200000006ff */
[----:B------:R-:W-:Y:S01]  /*7300*/  FFMA R2, R41, R43, R2 ;  /* 0x0000002b29027223 */ /* 0x000fe20000000002 */
[----:B------:R-:W-:Y:S01]  /*7310*/  SHF.L.U32 R43, R51, 0x10, RZ ;  /* 0x00000010332b7819 */ /* 0x000fe200000006ff */
[C---:B------:R-:W-:Y:S01]  /*7320*/  FMUL R4, R38.reuse, R8 ;  /* 0x0000000826047220 */ /* 0x040fe20000400000 */
[----:B------:R-:W-:Y:S01]  /*7330*/  FMUL R5, R38, R9 ;  /* 0x0000000926057220 */ /* 0x000fe20000400000 */
[C---:B------:R-:W-:Y:S01]  /*7340*/  FFMA R3, R41.reuse, R40, R3 ;  /* 0x0000002829037223 */ /* 0x040fe20000000003 */
[----:B------:R-:W-:Y:S01]  /*7350*/  SHF.L.U32 R40, R50, 0x10, RZ ;  /* 0x0000001032287819 */ /* 0x000fe200000006ff */
[----:B------:R-:W-:Y:S01]  /*7360*/  FFMA R7, R41, R42, R7 ;  /* 0x0000002a29077223 */ /* 0x000fe20000000007 */
[----:B------:R-:W-:Y:S01]  /*7370*/  LOP3.LUT R42, R51, 0xffff0000, RZ, 0xc0, !PT ;  /* 0xffff0000332a7812 */ /* 0x000fe200078ec0ff */
[----:B------:R-:W-:Y:S01]  /*7380*/  FMUL R6, R38, R10 ;  /* 0x0000000a26067220 */ /* 0x000fe20000400000 */
[----:B------:R-:W-:Y:S01]  /*7390*/  F2FP.BF16.F32.PACK_AB R52, R2, R0 ;  /* 0x000000000234723e */ /* 0x000fe200000010ff */
        /* <DEDUP_REMOVED lines=18> */
[C---:B------:R-:W-:Y:S01]  /*74c0*/  LOP3.LUT R42, R58.reuse, 0xffff0000, RZ, 0xc0, !PT ;  /* 0xffff00003a2a7812 */ /* 0x040fe200078ec0ff */
[----:B------:R-:W-:Y:S01]  /*74d0*/  FFMA R10, R41, R43, R10 ;  /* 0x0000002b290a7223 */ /* 0x000fe2000000000a */
[----:B------:R-:W-:Y:S01]  /*74e0*/  SHF.L.U32 R43, R58, 0x10, RZ ;  /* 0x000000103a2b7819 */ /* 0x000fe200000006ff */
[C---:B------:R-:W-:Y:S01]  /*74f0*/  FMUL R15, R38.reuse, R15 ;  /* 0x0000000f260f7220 */ /* 0x040fe20000400000 */
[----:B------:R-:W-:Y:S01]  /*7500*/  F2FP.BF16.F32.PACK_AB R68, R9, R8 ;  /* 0x000000080944723e */ /* 0x000fe200000010ff */
[C---:B------:R-:W-:Y:S01]  /*7510*/  FMUL R12, R38.reuse, R16 ;  /* 0x00000010260c7220 */ /* 0x040fe20000400000 */
[----:B------:R-:W-:Y:S01]  /*7520*/  FMUL R13, R38, R17 ;  /* 0x00000011260d7220 */ /* 0x000fe20000400000 */
[----:B------:R-:W-:Y:S01]  /*7530*/  FFMA R15, R41, R40, R15 ;  /* 0x00000028290f7223 */ /* 0x000fe2000000000f */
[----:B------:R-:W-:Y:S01]  /*7540*/  LOP3.LUT R40, R59, 0xffff0000, RZ, 0xc0, !PT ;  /* 0xffff00003b287812 */ /* 0x000fe200078ec0ff */
[----:B------:R-:W-:Y:S01]  /*7550*/  FFMA R12, R41, R43, R12 ;  /* 0x0000002b290c7223 */ /* 0x000fe2000000000c */
[----:B------:R-:W-:Y:S01]  /*7560*/  SHF.L.U32 R43, R64, 0x10, RZ ;  /* 0x00000010402b7819 */ /* 0x000fe200000006ff */
[----:B------:R-:W-:Y:S01]  /*7570*/  FMUL R14, R38, R18 ;  /* 0x00000012260e7220 */ /* 0x000fe20000400000 */
[----:B------:R-:W-:Y:S01]  /*7580*/  F2FP.BF16.F32.PACK_AB R69, R15, R10 ;  /* 0x0000000a0f45723e */ /* 0x000fe200000010ff */
[----:B------:R-:W-:Y:S01]  /*7590*/  FFMA R13, R41, R42, R13 ;  /* 0x0000002a290d7223 */ /* 0x000fe2000000000d */
[----:B------:R-:W-:Y:S01]  /*75a0*/  LOP3.LUT R42, R64, 0xffff0000, RZ, 0xc0, !PT ;  /* 0xffff0000402a7812 */ /* 0x000fe200078ec0ff */
[C---:B------:R-:W-:Y:S01]  /*75b0*/  FMUL R19, R38.reuse, R19 ;  /* 0x0000001326137220 */ /* 0x040fe20000400000 */
[C---:B------:R-:W-:Y:S01]  /*75c0*/  FMUL R16, R38.reuse, R20 ;  /* 0x0000001426107220 */ /* 0x040fe20000400000 */
[C---:B------:R-:W-:Y:S01]  /*75d0*/  FMUL R17, R38.reuse, R21 ;  /* 0x0000001526117220 */ /* 0x040fe20000400000 */
[----:B------:R-:W-:Y:S01]  /*75e0*/  F2FP.BF16.F32.PACK_AB R70, R13, R12 ;  /* 0x0000000c0d46723e */ /* 0x000fe200000010ff */
[----:B------:R-:W-:Y:S01]  /*75f0*/  FFMA R14, R41, R45, R14 ;  /* 0x0000002d290e7223 */ /* 0x000fe2000000000e */
[----:B------:R-:W-:Y:S01]  /*7600*/  SHF.L.U32 R45, R65, 0x10, RZ ;  /* 0x00000010412d7819 */ /* 0x000fe200000006ff */
[----:B------:R1:W-:Y:S01]  /*7610*/  STSM.16.M88.4 [R97+0x2400], R52 ;  /* 0x0024003461007844 */ /* 0x0003e20000000200 */
[----:B------:R-:W-:Y:S01]  /*7620*/  FFMA R19, R41, R40, R19 ;  /* 0x0000002829137223 */ /* 0x000fe20000000013 */
[----:B------:R-:W-:Y:S01]  /*7630*/  LOP3.LUT R40, R65, 0xffff0000, RZ, 0xc0, !PT ;  /* 0xffff000041287812 */ /* 0x000fe200078ec0ff */
[----:B------:R-:W-:Y:S01]  /*7640*/  FFMA R16, R41, R43, R16 ;  /* 0x0000002b29107223 */ /* 0x000fe20000000010 */
[----:B------:R-:W-:Y:S01]  /*7650*/  SHF.L.U32 R43, R67, 0x10, RZ ;  /* 0x00000010432b7819 */ /* 0x000fe200000006ff */
[----:B------:R-:W-:Y:S01]  /*7660*/  FMUL R18, R38, R22 ;  /* 0x0000001626127220 */ /* 0x000fe20000400000 */
[----:B------:R-:W-:Y:S01]  /*7670*/  F2FP.BF16.F32.PACK_AB R71, R19, R14 ;  /* 0x0000000e1347723e */ /* 0x000fe200000010ff */
[C---:B------:R-:W-:Y:S01]  /*7680*/  FFMA R17, R41.reuse, R42, R17 ;  /* 0x0000002a29117223 */ /* 0x040fe20000000011 */
[----:B------:R-:W-:Y:S01]  /*7690*/  SHF.L.U32 R42, R66, 0x10, RZ ;  /* 0x00000010422a7819 */ /* 0x000fe200000006ff */
[C---:B------:R-:W-:Y:S01]  /*76a0*/  FMUL R23, R38.reuse, R23 ;  /* 0x0000001726177220 */ /* 0x040fe20000400000 */
[----:B------:R-:W-:Y:S01]  /*76b0*/  FMUL R20, R38, R24 ;  /* 0x0000001826147220 */ /* 0x000fe20000400000 */
[----:B------:R-:W-:Y:S01]  /*76c0*/  FFMA R18, R41, R45, R18 ;  /* 0x0000002d29127223 */ /* 0x000fe20000000012 */
[----:B------:R-:W-:Y:S01]  /*76d0*/  SHF.L.U32 R45, R75, 0x10, RZ ;  /* 0x000000104b2d7819 */ /* 0x000fe200000006ff */
[C---:B------:R-:W-:Y:S01]  /*76e0*/  FFMA R23, R41.reuse, R40, R23 ;  /* 0x0000002829177223 */ /* 0x040fe20000000017 */
[----:B------:R-:W-:Y:S01]  /*76f0*/  LOP3.LUT R40, R66, 0xffff0000, RZ, 0xc0, !PT ;  /* 0xffff000042287812 */ /* 0x000fe200078ec0ff */
[----:B------:R-:W-:Y:S01]  /*7700*/  FFMA R20, R41, R42, R20 ;  /* 0x0000002a29147223 */ /* 0x000fe20000000014 */
[----:B------:R-:W-:Y:S01]  /*7710*/  LOP3.LUT R42, R67, 0xffff0000, RZ, 0xc0, !PT ;  /* 0xffff0000432a7812 */ /* 0x000fe200078ec0ff */
[C---:B------:R-:W-:Y:S01]  /*7720*/  FMUL R21, R38.reuse, R25 ;  /* 0x0000001926157220 */ /* 0x040fe20000400000 */
[C---:B------:R-:W-:Y:S01]  /*7730*/  FMUL R22, R38.reuse, R26 ;  /* 0x0000001a26167220 */ /* 0x040fe20000400000 */
[C---:B------:R-:W-:Y:S01]  /*7740*/  FMUL R27, R38.reuse, R27 ;  /* 0x0000001b261b7220 */ /* 0x040fe20000400000 */
[----:B------:R-:W-:Y:S01]  /*7750*/  FMUL R24, R38, R28 ;  /* 0x0000001c26187220 */ /* 0x000fe20000400000 */
[C---:B------:R-:W-:Y:S01]  /*7760*/  FFMA R21, R41.reuse, R40, R21 ;  /* 0x0000002829157223 */ /* 0x040fe20000000015 */
[C---:B------:R-:W-:Y:S01]  /*7770*/  SHF.L.U32 R40, R72.reuse, 0x10, RZ ;  /* 0x0000001048287819 */ /* 0x040fe200000006ff */
[----:B------:R-:W-:Y:S01]  /*7780*/  FFMA R22, R41, R43, R22 ;  /* 0x0000002b29167223 */ /* 0x000fe20000000016 */
[----:B------:R-:W-:Y:S01]  /*7790*/  SHF.L.U32 R43, R73, 0x10, RZ ;  /* 0x00000010492b7819 */ /* 0x000fe200000006ff */
[----:B------:R2:W-:Y:S01]  /*77a0*/  STSM.16.M88.4 [R96+0x2400], R68 ;  /* 0x0024004460007844 */ /* 0x0005e20000000200 */
[C---:B------:R-:W-:Y:S01]  /*77b0*/  FFMA R27, R41.reuse, R42, R27 ;  /* 0x0000002a291b7223 */ /* 0x040fe2000000001b */
[----:B------:R-:W-:Y:S01]  /*77c0*/  LOP3.LUT R42, R72, 0xffff0000, RZ, 0xc0, !PT ;  /* 0xffff0000482a7812 */ /* 0x000fe200078ec0ff */
[C---:B------:R-:W-:Y:S01]  /*77d0*/  FMUL R25, R38.reuse, R29 ;  /* 0x0000001d26197220 */ /* 0x040fe20000400000 */
[C---:B------:R-:W-:Y:S01]  /*77e0*/  FMUL R26, R38.reuse, R30 ;  /* 0x0000001e261a7220 */ /* 0x040fe20000400000 */
[----:B------:R-:W-:Y:S01]  /*77f0*/  FFMA R24, R41, R40, R24 ;  /* 0x0000002829187223 */ /* 0x000fe20000000018 */
[----:B------:R-:W-:Y:S01]  /*7800*/  LOP3.LUT R40, R73, 0xffff0000, RZ, 0xc0, !PT ;  /* 0xffff000049287812 */ /* 0x000fe200078ec0ff */
[C---:B------:R-:W-:Y:S01]  /*7810*/  FFMA R25, R41.reuse, R42, R25 ;  /* 0x0000002a29197223 */ /* 0x040fe20000000019 */
[C---:B------:R-:W-:Y:S01]  /*7820*/  FFMA R26, R41.reuse, R43, R26 ;  /* 0x0000002b291a7223 */ /* 0x040fe2000000001a */
[----:B------:R-:W-:Y:S01]  /*7830*/  FMUL R31, R38, R31 ;  /* 0x0000001f261f7220 */ /* 0x000fe20000400000 */
[----:B------:R-:W-:Y:S01]  /*7840*/  SHF.L.U32 R43, R74, 0x10, RZ ;  /* 0x000000104a2b7819 */ /* 0x000fe200000006ff */
[----:B------:R-:W-:Y:S01]  /*7850*/  FMUL R28, R38, R32 ;  /* 0x00000020261c7220 */ /* 0x000fe20000400000 */
[----:B------:R-:W-:Y:S01]  /*7860*/  LOP3.LUT R42, R74, 0xffff0000, RZ, 0xc0, !PT ;  /* 0xffff00004a2a7812 */ /* 0x000fe200078ec0ff */
[C---:B------:R-:W-:Y:S01]  /*7870*/  FMUL R29, R38.reuse, R33 ;  /* 0x00000021261d7220 */ /* 0x040fe20000400000 */
[C---:B------:R-:W-:Y:S01]  /*7880*/  FMUL R30, R38.reuse, R34 ;  /* 0x00000022261e7220 */ /* 0x040fe20000400000 */
[C---:B------:R-:W-:Y:S01]  /*7890*/  FFMA R31, R41.reuse, R40, R31 ;  /* 0x00000028291f7223 */ /* 0x040fe2000000001f */
[----:B------:R-:W-:Y:S01]  /*78a0*/  FMUL R35, R38, R35 ;  /* 0x0000002326237220 */ /* 0x000fe20000400000 */
[C---:B------:R-:W-:Y:S01]  /*78b0*/  FFMA R28, R41.reuse, R43, R28 ;  /* 0x0000002b291c7223 */ /* 0x040fe2000000001c */
[C---:B------:R-:W-:Y:S01]  /*78c0*/  FFMA R29, R41.reuse, R42, R29 ;  /* 0x0000002a291d7223 */ /* 0x040fe2000000001d */
[C---:B------:R-:W-:Y:S01]  /*78d0*/  FFMA R30, R41.reuse, R45, R30 ;  /* 0x0000002d291e7223 */ /* 0x040fe2000000001e */
[----:B------:R-:W-:Y:S01]  /*78e0*/  FFMA R35, R41, R44, R35 ;  /* 0x0000002c29237223 */ /* 0x000fe20000000023 */
[----:B-1----:R-:W-:Y:S02]  /*78f0*/  F2FP.BF16.F32.PACK_AB R52, R17, R16 ;  /* 0x000000101134723e */ /* 0x002fe400000010ff */
[----:B------:R-:W-:Y:S02]  /*7900*/  F2FP.BF16.F32.PACK_AB R53, R23, R18 ;  /* 0x000000121735723e */ /* 0x000fe400000010ff */
[----:B------:R-:W-:Y:S02]  /*7910*/  F2FP.BF16.F32.PACK_AB R54, R21, R20 ;  /* 0x000000141536723e */ /* 0x000fe400000010ff */
[----:B------:R-:W-:Y:S02]  /*7920*/  F2FP.BF16.F32.PACK_AB R55, R27, R22 ;  /* 0x000000161b37723e */ /* 0x000fe400000010ff */
[----:B------:R-:W-:Y:S02]  /*7930*/  F2FP.BF16.F32.PACK_AB R104, R25, R24 ;  /* 0x000000181968723e */ /* 0x000fe400000010ff */
[----:B------:R-:W-:Y:S01]  /*7940*/  F2FP.BF16.F32.PACK_AB R105, R31, R26 ;  /* 0x0000001a1f69723e */ /* 0x000fe200000010ff */
[----:B------:R2:W-:Y:S01]  /*7950*/  STSM.16.M88.4 [R99+0x2000], R52 ;  /* 0x0020003463007844 */ /* 0x0005e20000000200 */
[----:B------:R-:W-:Y:S02]  /*7960*/  F2FP.BF16.F32.PACK_AB R106, R29, R28 ;  /* 0x0000001c1d6a723e */ /* 0x000fe400000010ff */
[----:B------:R-:W-:Y:S05]  /*7970*/  F2FP.BF16.F32.PACK_AB R107, R35, R30 ;  /* 0x0000001e236b723e */ /* 0x000fea00000010ff */
[----:B------:R2:W-:Y:S01]  /*7980*/  STSM.16.M88.4 [R100+0x2000], R104 ;  /* 0x0020006864007844 */ /* 0x0005e20000000200 */
[----:B------:R-:W-:Y:S01]  /*7990*/  @!PT LDS RZ, [RZ] ;  /* 0x00000000fffff984 */ /* 0x000fe20000000800 */
[----:B------:R-:W-:Y:S01]  /*79a0*/  @!PT LDS RZ, [RZ] ;  /* 0x00000000fffff984 */ /* 0x000fe20000000800 */
[----:B------:R-:W-:Y:S01]  /*79b0*/  @!PT LDS RZ, [RZ] ;  /* 0x00000000fffff984 */ /* 0x000fe20000000800 */
[----:B------:R-:W-:Y:S01]  /*79c0*/  @!PT LDS RZ, [RZ] ;  /* 0x00000000fffff984 */ /* 0x000fe20000000800 */
[----:B------:R1:W-:Y:S07]  /*79d0*/  MEMBAR.ALL.CTA ;  /* 0x0000000000007992 */ /* 0x0003ee0000008000 */
[----:B-1----:R-:W1:Y:S02]  /*79e0*/  FENCE.VIEW.ASYNC.S ;  /* 0x00000000000073c6 */ /* 0x002e640000000000 */
[----:B-1----:R-:W-:Y:S06]  /*79f0*/  BAR.SYNC.DEFER_BLOCKING 0x1, 0x80 ;  /* 0x0042000000007b1d */ /* 0x002fec0000010000 */
[----:B------:R-:W-:Y:S05]  /*7a00*/  @P0 BRA `(.L_x_115) ;  /* 0x0000000000280947 */ /* 0x000fea0003800000 */
[----:B------:R-:W1:Y:S01]  /*7a10*/  LDCU.64 UR6, c[0x0][0x348] ;  /* 0x00006900ff0677ac */ /* 0x000e620008000a00 */
[----:B------:R-:W-:Y:S02]  /*7a20*/  UIADD3 UR9, UPT, UPT, UR49, 0x40, URZ ;  /* 0x0000004031097890 */ /* 0x000fe4000fffe0ff */
[----:B------:R-:W-:Y:S01]  /*7a30*/  UIADD3 UR8, UPT, UPT, UR44, 0x2400, URZ ;  /* 0x000024002c087890 */ /* 0x000fe2000fffe0ff */
[----:B------:R-:W-:Y:S01]  /*7a40*/  UMOV UR10, UR50 ;  /* 0x00000032000a7c82 */ /* 0x000fe20008000000 */
[----:B------:R-:W-:Y:S01]  /*7a50*/  UMOV UR11, UR36 ;  /* 0x00000024000b7c82 */ /* 0x000fe20008000000 */
[----:B-1----:R-:W-:Y:S04]  /*7a60*/  UIADD3 UR4, UP0, UPT, UR6, 0x680, URZ ;  /* 0x0000068006047890 */ /* 0x002fe8000ff1e0ff */
[----:B------:R-:W-:Y:S09]  /*7a70*/  UIADD3.X UR5, UPT, UPT, URZ, UR7, URZ, UP0, !UPT ;  /* 0x00000007ff057290 */ /* 0x000ff200087fe4ff */
[----:B------:R1:W-:Y:S01]  /*7a80*/  UTMASTG.3D [UR8], [UR4] ;  /* 0x00000008040073b5 */ /* 0x0003e20008010000 */
[----:B------:R0:W-:Y:S01]  /*7a90*/  UTMACMDFLUSH ;  /* 0x00000000000079b7 */ /* 0x0001e20000000000 */
[----:B-1----:R-:W-:Y:S04]  /*7aa0*/  DEPBAR.LE SB0, 0x1 ;  /* 0x000080400000791a */ /* 0x002fe80000000000 */
.L_x_115:
[----:B------:R-:W-:Y:S05]  /*7ab0*/  BSYNC.RECONVERGENT B0 ;  /* 0x0000000000007941 */ /* 0x000fea0003800200 */
.L_x_114:
[----:B------:R-:W-:Y:S01]  /*7ac0*/  BAR.SYNC.DEFER_BLOCKING 0x1, 0x80 ;  /* 0x0042000000007b1d */ /* 0x000fe20000010000 */
[----:B------:R-:W-:Y:S04]  /*7ad0*/  UIADD3 UR4, UPT, UPT, UR46, 0x1, URZ ;  /* 0x000000012e047890 */ /* 0x000fe8000fffe0ff */
[----:B------:R-:W-:Y:S04]  /*7ae0*/  UISETP.NE.AND UP0, UPT, UR4, 0x4, UPT ;  /* 0x000000040400788c */ /* 0x000fe8000bf05270 */
[----:B------:R-:W-:Y:S01]  /*7af0*/  USEL UR45, UR4, URZ, UP0 ;  /* 0x000000ff042d7287 */ /* 0x000fe20008000000 */
[----:B------:R1:W-:Y:S01]  /*7b00*/  @P6 SYNCS.ARRIVE.TRANS64.RED.A1T0 RZ, [R102+URZ], RZ ;  /* 0x000000ff66ff69a7 */ /* 0x0003e200081004ff */
[----:B------:R-:W-:Y:S01]  /*7b10*/  BSSY B1, `(.L_x_116) ;  /* 0x0000018000017945 */ /* 0x000fe20003800000 */
[----:B------:R-:W3:Y:S02]  /*7b20*/  @P6 SYNCS.PHASECHK.TRANS64.TRYWAIT P0, [R63+URZ+0x40], R108 ;  /* 0x0000406c3f0065a7 */ /* 0x000ee400080011ff */
[----:B---3--:R-:W-:Y:S01]  /*7b30*/  @P6 SEL R60, RZ, 0x1, !P0 ;  /* 0x00000001ff3c6807 */ /* 0x008fe20004000000 */
[----:B-1----:R-:W-:Y:S06]  /*7b40*/  @!P6 BRA `(.L_x_117) ;  /* 0x000000000050e947 */ /* 0x002fec0003800000 */
        /* <DEDUP_REMOVED lines=8> */
[----:B------:R-:W-:Y:S04]  /*7bd0*/  SHF.L.U32 R4, R91, 0x1f, RZ ;  /* 0x0000001f5b047819 */ /* 0x000fe800000006ff */
[----:B------:R-:W1:Y:S02]  /*7be0*/  SYNCS.PHASECHK.TRANS64.TRYWAIT P0, [R63+URZ+0x40], R4 ;  /* 0x000040043f0075a7 */ /* 0x000e6400080011ff */
[----:B-1----:R-:W-:Y:S05]  /*7bf0*/  @!P0 BRA `(.L_x_120) ;  /* 0x0000002400848947 */ /* 0x002fea0003800000 */
.L_x_119:
[----:B------:R-:W-:Y:S05]  /*7c00*/  BSYNC B0 ;  /* 0x0000000000007941 */ /* 0x000fea0003800000 */
.L_x_118:
[----:B------:R-:W-:Y:S02]  /*7c10*/  ISETP.NE.AND P0, PT, R61, RZ, PT ;  /* 0x000000ff3d00720c */ /* 0x000fe40003f05270 */
[----:B------:R-:W-:Y:S11]  /*7c20*/  IADD3 R46, PT, PT, R46, 0x1, RZ ;  /* 0x000000012e2e7810 */ /* 0x000ff60007ffe0ff */
[----:B-1----:R-:W-:Y:S01]  /*7c30*/  @P0 IMAD.IADD R4, R92, 0x1, R3 ;  /* 0x000000015c040824 */ /* 0x002fe200078e0203 */
[----:B------:R-:W-:Y:S05]  /*7c40*/  @P0 WARPSYNC.ALL ;  /* 0x0000000000000948 */ /* 0x000fea0003800000 */
[----:B------:R1:W3:Y:S04]  /*7c50*/  @P0 LDSM.16.M88.4 R48, [R2+UR44+0x400] ;  /* 0x0004002c0230083b */ /* 0x0002e80008000200 */
[----:B------:R1:W4:Y:S04]  /*7c60*/  @P0 LDSM.16.M88.4 R56, [R0+0x400] ;  /* 0x000400000038083b */ /* 0x0003280000000200 */
[----:B------:R1:W1:Y:S04]  /*7c70*/  @P0 LDSM.16.M88.4 R64, [R3+0x400] ;  /* 0x000400000340083b */ /* 0x0002680000000200 */
[----:B------:R1:W1:Y:S02]  /*7c80*/  @P0 LDSM.16.M88.4 R72, [R4+0x400] ;  /* 0x000400000448083b */ /* 0x0002640000000200 */
.L_x_117:
[----:B------:R-:W-:Y:S05]  /*7c90*/  BSYNC B1 ;  /* 0x0000000000017941 */ /* 0x000fea0003800000 */
.L_x_116:
[----:B-1----:R-:W-:Y:S05]  /*7ca0*/  VIADD R3, R39, 0x80 ;  /* 0x0000008027037836 */ /* 0x002fea0000000000 */
[----:B------:R-:W-:Y:S04]  /*7cb0*/  SHF.R.U32.HI R3, RZ, 0x15, R3 ;  /* 0x00000015ff037819 */ /* 0x000fe80000011603 */
[----:B------:R-:W-:Y:S11]  /*7cc0*/  LOP3.LUT P0, RZ, R3, 0x3, R82, 0x48, !PT ;  /* 0x0000000303ff7812 */ /* 0x000ff60007804852 */
[----:B------:R-:W-:Y:S02]  /*7cd0*/  @!UPT UIADD3 URZ, UPT, UPT, URZ, URZ, URZ ;  /* 0x000000fffffff290 */ /* 0x000fe4000fffe0ff */
[----:B------:R-:W-:Y:S05]  /*7ce0*/  @!P0 BRA `(.L_x_121) ;  /* 0x0000000000408947 */ /* 0x000fea0003800000 */
[----:B------:R-:W1:Y:S01]  /*7cf0*/  LDCU.64 UR8, c[0x4][0x70] ;  /* 0x01000e00ff0877ac */ /* 0x000e620008000a00 */
[----:B------:R-:W-:Y:S01]  /*7d00*/  MOV R3, 0x0 ;  /* 0x0000000000037802 */ /* 0x000fe20000000f00 */
[----:B------:R-:W-:Y:S02]  /*7d10*/  HFMA2 R12, -RZ, RZ, 0, 5.9604644775390625e-08 ;  /* 0x00000001ff0c7431 */ /* 0x000fe400000001ff */
[----:B------:R-:W-:Y:S02]  /*7d20*/  IMAD.MOV.U32 R8, RZ, RZ, 0x192 ;  /* 0x00000192ff087424 */ /* 0x000fe400078e00ff */
[----:B------:R-:W-:Y:S01]  /*7d30*/  IMAD.MOV.U32 R13, RZ, RZ, RZ ;  /* 0x000000ffff0d7224 */ /* 0x000fe200078e00ff */
[----:B------:R-:W5:Y:S01]  /*7d40*/  LDCU.64 UR6, c[0x4][0x78] ;  /* 0x01000f00ff0677ac */ /* 0x000f620008000a00 */
[----:B------:R-:W2:Y:S01]  /*7d50*/  LDC.64 R2, c[0x4][R3] ;  /* 0x0100000003027b82 */ /* 0x000ea20000000a00 */
[----:B------:R-:W3:Y:S01]  /*7d60*/  LDCU.64 UR4, c[0x4][0x10] ;  /* 0x01000200ff0477ac */ /* 0x000ee20008000a00 */
[----:B-1----:R-:W-:Y:S01]  /*7d70*/  MOV R5, UR9 ;  /* 0x0000000900057c02 */ /* 0x002fe20008000f00 */
[----:B------:R-:W-:Y:S01]  /*7d80*/  IMAD.U32 R4, RZ, RZ, UR8 ;  /* 0x00000008ff047e24 */ /* 0x000fe2000f8e00ff */
[----:B-----5:R-:W-:Y:S01]  /*7d90*/  MOV R7, UR7 ;  /* 0x0000000700077c02 */ /* 0x020fe20008000f00 */
[----:B------:R-:W-:Y:S01]  /*7da0*/  IMAD.U32 R6, RZ, RZ, UR6 ;  /* 0x00000006ff067e24 */ /* 0x000fe2000f8e00ff */
[----:B---3--:R-:W-:Y:S01]  /*7db0*/  MOV R11, UR5 ;  /* 0x00000005000b7c02 */ /* 0x008fe20008000f00 */
[----:B------:R-:W-:Y:S02]  /*7dc0*/  IMAD.U32 R10, RZ, RZ, UR4 ;  /* 0x00000004ff0a7e24 */ /* 0x000fe4000f8e00ff */
[----:B------:R-:W-:Y:S07]  /*7dd0*/  LEPC R20, `(.L_x_121) ;  /* 0x000000001014794e */ /* 0x000fee0000000000 */
[----:B--2-4-:R-:W-:Y:S05]  /*7de0*/  CALL.ABS.NOINC R2 ;  /* 0x0000000002007343 */ /* 0x014fea0003c00000 */
.L_x_121:
[C---:B---3--:R-:W-:Y:S01]  /*7df0*/  SHF.L.U32 R40, R48.reuse, 0x10, RZ ;  /* 0x0000001030287819 */ /* 0x048fe200000006ff */
[----:B------:R-:W-:Y:S05]  /*7e00*/  WARPSYNC.ALL ;  /* 0x0000000000007948 */ /* 0x000fea0003800000 */
[----:B------:R-:W-:Y:S01]  /*7e10*/  R2UR UR4, R39 ;  /* 0x00000000270472ca */ /* 0x000fe200000e0000 */
[----:B------:R-:W-:Y:S01]  /*7e20*/  BSSY.RECONVERGENT B0, `(.L_x_122) ;  /* 0x000008f000007945 */ /* 0x000fe20003800200 */
[----:B------:R-:W-:Y:S02]  /*7e30*/  LOP3.LUT R43, R48, 0xffff0000, RZ, 0xc0, !PT ;  /* 0xffff0000302b7812 */ /* 0x000fe400078ec0ff */
[----:B------:R-:W-:Y:S02]  /*7e40*/  SHF.L.U32 R42, R49, 0x10, RZ ;  /* 0x00000010312a7819 */ /* 0x000fe400000006ff */
[C---:B------:R-:W-:Y:S02]  /*7e50*/  SHF.L.U32 R45, R51.reuse, 0x10, RZ ;  /* 0x00000010332d7819 */ /* 0x040fe400000006ff */
[----:B------:R-:W-:Y:S02]  /*7e60*/  LOP3.LUT R44, R51, 0xffff0000, RZ, 0xc0, !PT ;  /* 0xffff0000332c7812 */ /* 0x000fe400078ec0ff */
[----:B------:R-:W-:Y:S02]  /*7e70*/  ISETP.NE.AND P6, PT, R95, RZ, PT ;  /* 0x000000ff5f00720c */ /* 0x000fe40003fc5270 */
[----:B------:R-:W-:Y:S01]  /*7e80*/  ISETP.NE.AND P0, PT, R94, RZ, PT ;  /* 0x000000ff5e00720c */ /* 0x000fe20003f05270 */
[----:B------:R-:W1:Y:S01]  /*7e90*/  LDTM.16dp256bit.x8 R4, tmem[UR4+0x80] ;  /* 0x00008004000479ee */ /* 0x000e6200081a0000 */
[----:B------:R-:W-:Y:S02]  /*7ea0*/  MOV R63, UR45 ;  /* 0x0000002d003f7c02 */ /* 0x000fe40008000f00 */
[----:B------:R-:W-:Y:S07]  /*7eb0*/  LEA R108, R46, UR44, 0x3 ;  /* 0x0000002c2e6c7c11 */ /* 0x000fee000f8e18ff */
[----:B------:R-:W-:Y:S04]  /*7ec0*/  @P6 LEA R63, R63, UR44, 0x3 ;  /* 0x0000002c3f3f6c11 */ /* 0x000fe8000f8e18ff */
[----:B------:R-:W-:Y:S02]  /*7ed0*/  @P6 IADD3 R102, PT, PT, R63, 0x60, RZ ;  /* 0x000000603f666810 */ /* 0x000fe40007ffe0ff */
[----:B------:R-:W-:Y:S02]  /*7ee0*/  @P6 SHF.L.U32 R63, R91, 0x1f, RZ ;  /* 0x0000001f5b3f6819 */ /* 0x000fe400000006ff */
[----:B------:R-:W-:Y:S01]  /*7ef0*/  @P6 PRMT R102, R101, 0x654, R102 ;  /* 0x0000065465666816 */ /* 0x000fe20000000066 */
[C---:B-1----:R-:W-:Y:S01]  /*7f00*/  FMUL R0, R38.reuse, R4 ;  /* 0x0000000426007220 */ /* 0x042fe20000400000 */
[C---:B------:R-:W-:Y:S01]  /*7f10*/  FMUL R2, R38.reuse, R5 ;  /* 0x0000000526027220 */ /* 0x040fe20000400000 */
[C---:B------:R-:W-:Y:S01]  /*7f20*/  FMUL R3, R38.reuse, R6 ;  /* 0x0000000626037220 */ /* 0x040fe20000400000 */
        /* <DEDUP_REMOVED lines=8> */
[----:B--2---:R-:W-:Y:S01]  /*7fb0*/  F2FP.BF16.F32.PACK_AB R68, R2, R0 ;  /* 0x000000000244723e */ /* 0x004fe200000010ff */
[----:B------:R-:W-:Y:S01]  /*7fc0*/  FMUL R5, R38, R9 ;  /* 0x0000000926057220 */ /* 0x000fe20000400000 */
[C---:B------:R-:W-:Y:S01]  /*7fd0*/  FFMA R7, R41.reuse, R40, R7 ;  /* 0x0000002829077223 */ /* 0x040fe20000000007 */
[----:B----4-:R-:W-:Y:S01]  /*7fe0*/  SHF.L.U32 R40, R56, 0x10, RZ ;  /* 0x0000001038287819 */ /* 0x010fe200000006ff */
[C---:B------:R-:W-:Y:S01]  /*7ff0*/  FMUL R6, R38.reuse, R10 ;  /* 0x0000000a26067220 */ /* 0x040fe20000400000 */
[C---:B------:R-:W-:Y:S01]  /*8000*/  FMUL R11, R38.reuse, R11 ;  /* 0x0000000b260b7220 */ /* 0x040fe20000400000 */
[----:B------:R-:W-:Y:S01]  /*8010*/  FFMA R4, R41, R43, R4 ;  /* 0x0000002b29047223 */ /* 0x000fe20000000004 */
[----:B------:R-:W-:Y:S01]  /*8020*/  SHF.L.U32 R43, R57, 0x10, RZ ;  /* 0x00000010392b7819 */ /* 0x000fe200000006ff */
[----:B------:R-:W-:Y:S01]  /*8030*/  FMUL R8, R38, R12 ;  /* 0x0000000c26087220 */ /* 0x000fe20000400000 */
[----:B------:R-:W-:Y:S01]  /*8040*/  F2FP.BF16.F32.PACK_AB R69, R7, R3 ;  /* 0x000000030745723e */ /* 0x000fe200000010ff */
[C---:B------:R-:W-:Y:S01]  /*8050*/  FFMA R5, R41.reuse, R42, R5 ;  /* 0x0000002a29057223 */ /* 0x040fe20000000005 */
[----:B------:R-:W-:Y:S01]  /*8060*/  LOP3.LUT R42, R56, 0xffff0000, RZ, 0xc0, !PT ;  /* 0xffff0000382a7812 */ /* 0x000fe200078ec0ff */
[----:B------:R-:W-:Y:S01]  /*8070*/  FFMA R6, R41, R45, R6 ;  /* 0x0000002d29067223 */ /* 0x000fe20000000006 */
[----:B------:R-:W-:Y:S01]  /*8080*/  SHF.L.U32 R45, R65, 0x10, RZ ;  /* 0x00000010412d7819 */ /* 0x000fe200000006ff */
[----:B------:R-:W-:Y:S01]  /*8090*/  FFMA R11, R41, R44, R11 ;  /* 0x0000002c290b7223 */ /* 0x000fe2000000000b */
[----:B------:R-:W-:Y:S01]  /*80a0*/  F2FP.BF16.F32.PACK_AB R70, R5, R4 ;  /* 0x000000040546723e */ /* 0x000fe200000010ff */
[----:B------:R-:W-:Y:S01]  /*80b0*/  FFMA R8, R41, R40, R8 ;  /* 0x0000002829087223 */ /* 0x000fe20000000008 */
[----:B------:R-:W-:Y:S01]  /*80c0*/  LOP3.LUT R40, R57, 0xffff0000, RZ, 0xc0, !PT ;  /* 0xffff000039287812 */ /* 0x000fe200078ec0ff */
[C---:B------:R-:W-:Y:S01]  /*80d0*/  FMUL R9, R38.reuse, R13 ;  /* 0x0000000d26097220 */ /* 0x040fe20000400000 */
[----:B------:R-:W-:Y:S01]  /*80e0*/  F2FP.BF16.F32.PACK_AB R71, R11, R6 ;  /* 0x000000060b47723e */ /* 0x000fe200000010ff */
[C---:B------:R-:W-:Y:S01]  /*80f0*/  FMUL R10, R38.reuse, R14 ;  /* 0x0000000e260a7220 */ /* 0x040fe20000400000 */
[----:B------:R-:W-:Y:S01]  /*8100*/  LOP3.LUT R44, R75, 0xffff0000, RZ, 0xc0, !PT ;  /* 0xffff00004b2c7812 */ /* 0x000fe200078ec0ff */
[----:B------:R-:W-:Y:S01]  /*8110*/  FMUL R15, R38, R15 ;  /* 0x0000000f260f7220 */ /* 0x000fe20000400000 */
        /* <DEDUP_REMOVED lines=8> */
[----:B------:R-:W-:Y:S01]  /*81a0*/  FMUL R13, R38, R17 ;  /* 0x00000011260d7220 */ /* 0x000fe20000400000 */
[----:B------:R-:W-:Y:S01]  /*81b0*/  F2FP.BF16.F32.PACK_AB R53, R15, R10 ;  /* 0x0000000a0f35723e */ /* 0x000fe200000010ff */
[C---:B------:R-:W-:Y:S01]  /*81c0*/  FFMA R12, R41.reuse, R42, R12 ;  /* 0x0000002a290c7223 */ /* 0x040fe2000000000c */
[----:B------:R-:W-:Y:S01]  /*81d0*/  LOP3.LUT R42, R64, 0xffff0000, RZ, 0xc0, !PT ;  /* 0xffff0000402a7812 */ /* 0x000fe200078ec0ff */
[C---:B------:R-:W-:Y:S01]  /*81e0*/  FMUL R14, R38.reuse, R18 ;  /* 0x00000012260e7220 */ /* 0x040fe20000400000 */
[----:B------:R-:W-:Y:S01]  /*81f0*/  FFMA R13, R41, R40, R13 ;  /* 0x00000028290d7223 */ /* 0x000fe2000000000d */
[----:B------:R-:W-:Y:S01]  /*8200*/  LOP3.LUT R40, R59, 0xffff0000, RZ, 0xc0, !PT ;  /* 0xffff00003b287812 */ /* 0x000fe200078ec0ff */
[----:B------:R-:W-:Y:S01]  /*8210*/  FMUL R19, R38, R19 ;  /* 0x0000001326137220 */ /* 0x000fe20000400000 */
[----:B------:R-:W-:Y:S01]  /*8220*/  FFMA R14, R41, R43, R14 ;  /* 0x0000002b290e7223 */ /* 0x000fe2000000000e */
[----:B------:R-:W-:Y:S01]  /*8230*/  SHF.L.U32 R43, R64, 0x10, RZ ;  /* 0x00000010402b7819 */ /* 0x000fe200000006ff */
[C---:B------:R-:W-:Y:S01]  /*8240*/  FMUL R16, R38.reuse, R20 ;  /* 0x0000001426107220 */ /* 0x040fe20000400000 */
[----:B------:R-:W-:Y:S01]  /*8250*/  F2FP.BF16.F32.PACK_AB R54, R13, R12 ;  /* 0x0000000c0d36723e */ /* 0x000fe200000010ff */
[----:B------:R1:W-:Y:S01]  /*8260*/  STSM.16.M88.4 [R97+0x4400], R68 ;  /* 0x0044004461007844 */ /* 0x0003e20000000200 */
        /* <DEDUP_REMOVED lines=24> */
[----:B------:R2:W-:Y:S01]  /*83f0*/  STSM.16.M88.4 [R96+0x4400], R52 ;  /* 0x0044003460007844 */ /* 0x0005e20000000200 */
[----:B------:R-:W-:Y:S01]  /*8400*/  FFMA R27, R41, R42, R27 ;  /* 0x0000002a291b7223 */ /* 0x000fe2000000001b */
[----:B------:R-:W-:Y:S01]  /*8410*/  LOP3.LUT R42, R72, 0xffff0000, RZ, 0xc0, !PT ;  /* 0xffff0000482a7812 */ /* 0x000fe200078ec0ff */
[C---:B------:R-:W-:Y:S01]  /*8420*/  FMUL R24, R38.reuse, R28 ;  /* 0x0000001c26187220 */ /* 0x040fe20000400000 */
[C---:B------:R-:W-:Y:S01]  /*8430*/  FMUL R25, R38.reuse, R29 ;  /* 0x0000001d26197220 */ /* 0x040fe20000400000 */
[C---:B------:R-:W-:Y:S01]  /*8440*/  FMUL R26, R38.reuse, R30 ;  /* 0x0000001e261a7220 */ /* 0x040fe20000400000 */
[----:B-1----:R-:W-:Y:S01]  /*8450*/  F2FP.BF16.F32.PACK_AB R68, R17, R16 ;  /* 0x000000101144723e */ /* 0x002fe200000010ff */
[C---:B------:R-:W-:Y:S01]  /*8460*/  FFMA R24, R41.reuse, R40, R24 ;  /* 0x0000002829187223 */ /* 0x040fe20000000018 */
[C---:B------:R-:W-:Y:S01]  /*8470*/  FFMA R25, R41.reuse, R42, R25 ;  /* 0x0000002a29197223 */ /* 0x040fe20000000019 */
[----:B------:R-:W-:Y:S01]  /*8480*/  FFMA R26, R41, R43, R26 ;  /* 0x0000002b291a7223 */ /* 0x000fe2000000001a */
[----:B------:R-:W-:Y:S01]  /*8490*/  LOP3.LUT R40, R73, 0xffff0000, RZ, 0xc0, !PT ;  /* 0xffff000049287812 */ /* 0x000fe200078ec0ff */
        /* <DEDUP_REMOVED lines=39> */
.L_x_123:
[----:B------:R-:W-:Y:S05]  /*8710*/  BSYNC.RECONVERGENT B0 ;  /* 0x0000000000007941 */ /* 0x000fea0003800200 */
.L_x_122:
        /* <DEDUP_REMOVED lines=20> */
.L_x_127:
[----:B------:R-:W-:Y:S05]  /*8860*/  BSYNC B0 ;  /* 0x0000000000007941 */ /* 0x000fea0003800000 */
.L_x_126:
[----:B------:R-:W-:Y:S11]  /*8870*/  ISETP.NE.AND P0, PT, R61, RZ, PT ;  /* 0x000000ff3d00720c */ /* 0x000ff60003f05270 */
[----:B------:R-:W-:Y:S02]  /*8880*/  @!UPT UIADD3 URZ, UPT, UPT, URZ, URZ, URZ ;  /* 0x000000fffffff290 */ /* 0x000fe4000fffe0ff */
[----:B------:R-:W-:Y:S01]  /*8890*/  @P0 IADD3 R2, PT, PT, R92, R5, RZ ;  /* 0x000000055c020210 */ /* 0x000fe20007ffe0ff */
[----:B------:R-:W-:Y:S05]  /*88a0*/  @P0 WARPSYNC.ALL ;  /* 0x0000000000000948 */ /* 0x000fea0003800000 */
[----:B------:R3:W4:Y:S04]  /*88b0*/  @P0 LDSM.16.M88.4 R48, [R46+UR44+0x400] ;  /* 0x0004002c2e30083b */ /* 0x0007280008000200 */
[----:B------:R3:W1:Y:S04]  /*88c0*/  @P0 LDSM.16.M88.4 R56, [R0+0x400] ;  /* 0x000400000038083b */ /* 0x0006680000000200 */
[----:B------:R3:W1:Y:S04]  /*88d0*/  @P0 LDSM.16.M88.4 R64, [R5+0x400] ;  /* 0x000400000540083b */ /* 0x0006680000000200 */
[----:B------:R3:W1:Y:S02]  /*88e0*/  @P0 LDSM.16.M88.4 R72, [R2+0x400] ;  /* 0x000400000248083b */ /* 0x0006640000000200 */
.L_x_125:
[----:B------:R-:W-:Y:S05]  /*88f0*/  BSYNC B1 ;  /* 0x0000000000017941 */ /* 0x000fea0003800000 */
.L_x_124:
        /* <DEDUP_REMOVED lines=11> */
[----:B---3--:R-:W3:Y:S01]  /*89b0*/  LDC.64 R2, c[0x4][R3] ;  /* 0x0100000003027b82 */ /* 0x008ee20000000a00 */
[----:B------:R-:W2:Y:S01]  /*89c0*/  LDCU.64 UR4, c[0x4][0x10] ;  /* 0x01000200ff0477ac */ /* 0x000ea20008000a00 */
[----:B-1----:R-:W-:Y:S01]  /*89d0*/  MOV R5, UR9 ;  /* 0x0000000900057c02 */ /* 0x002fe20008000f00 */
[----:B------:R-:W-:Y:S01]  /*89e0*/  IMAD.U32 R4, RZ, RZ, UR8 ;  /* 0x00000008ff047e24 */ /* 0x000fe2000f8e00ff */
[----:B-----5:R-:W-:Y:S01]  /*89f0*/  MOV R7, UR7 ;  /* 0x0000000700077c02 */ /* 0x020fe20008000f00 */
[----:B------:R-:W-:Y:S01]  /*8a00*/  IMAD.U32 R6, RZ, RZ, UR6 ;  /* 0x00000006ff067e24 */ /* 0x000fe2000f8e00ff */
[----:B--2---:R-:W-:Y:S01]  /*8a10*/  MOV R11, UR5 ;  /* 0x00000005000b7c02 */ /* 0x004fe20008000f00 */
[----:B------:R-:W-:Y:S02]  /*8a20*/  IMAD.U32 R10, RZ, RZ, UR4 ;  /* 0x00000004ff0a7e24 */ /* 0x000fe4000f8e00ff */
[----:B------:R-:W-:Y:S07]  /*8a30*/  LEPC R20, `(.L_x_129) ;  /* 0x000000001014794e */ /* 0x000fee0000000000 */
[----:B---34-:R-:W-:Y:S05]  /*8a40*/  CALL.ABS.NOINC R2 ;  /* 0x0000000002007343 */ /* 0x018fea0003c00000 */
.L_x_129:
[----:B------:R-:W-:Y:S01]  /*8a50*/  ISETP.NE.AND P0, PT, R94, RZ, PT ;  /* 0x000000ff5e00720c */ /* 0x000fe20003f05270 */
[----:B------:R-:W-:Y:S05]  /*8a60*/  WARPSYNC.ALL ;  /* 0x0000000000007948 */ /* 0x000fea0003800000 */
[----:B------:R-:W-:Y:S01]  /*8a70*/  R2UR UR4, R39 ;  /* 0x00000000270472ca */ /* 0x000fe200000e0000 */
[----:B------:R-:W1:Y:S01]  /*8a80*/  S2UR UR6, SR_CgaCtaId ;  /* 0x00000000000679c3 */ /* 0x000e620000008800 */
[C---:B----4-:R-:W-:Y:S01]  /*8a90*/  SHF.L.U32 R40, R48.reuse, 0x10, RZ ;  /* 0x0000001030287819 */ /* 0x050fe200000006ff */
[----:B------:R-:W-:Y:S01]  /*8aa0*/  BSSY.RECONVERGENT B0, `(.L_x_130) ;  /* 0x000008c000007945 */ /* 0x000fe20003800200 */
[----:B------:R-:W-:Y:S02]  /*8ab0*/  LOP3.LUT R42, R48, 0xffff0000, RZ, 0xc0, !PT ;  /* 0xffff0000302a7812 */ /* 0x000fe400078ec0ff */
[C---:B------:R-:W-:Y:S02]  /*8ac0*/  SHF.L.U32 R43, R49.reuse, 0x10, RZ ;  /* 0x00000010312b7819 */ /* 0x040fe400000006ff */
[----:B------:R-:W-:Y:S02]  /*8ad0*/  LOP3.LUT R44, R49, 0xffff0000, RZ, 0xc0, !PT ;  /* 0xffff0000312c7812 */ /* 0x000fe400078ec0ff */
[C---:B------:R-:W-:Y:S02]  /*8ae0*/  SHF.L.U32 R45, R50.reuse, 0x10, RZ ;  /* 0x00000010322d7819 */ /* 0x040fe400000006ff */
[----:B---3--:R-:W-:Y:S01]  /*8af0*/  LOP3.LUT R46, R50, 0xffff0000, RZ, 0xc0, !PT ;  /* 0xffff0000322e7812 */ /* 0x008fe200078ec0ff */
[----:B------:R-:W3:Y:S01]  /*8b00*/  LDTM.16dp256bit.x8 R4, tmem[UR4+0xc0] ;  /* 0x0000c004000479ee */ /* 0x000ee200081a0000 */
[C---:B------:R-:W-:Y:S01]  /*8b10*/  SHF.L.U32 R47, R51.reuse, 0x10, RZ ;  /* 0x00000010332f7819 */ /* 0x040fe200000006ff */
[----:B------:R-:W-:Y:S01]  /*8b20*/  NOP ;  /* 0x0000000000007918 */ /* 0x000fe20000000000 */
[----:B------:R-:W-:Y:S02]  /*8b30*/  LOP3.LUT R49, R51, 0xffff0000, RZ, 0xc0, !PT ;  /* 0xffff000033317812 */ /* 0x000fe400078ec0ff */
[----:B------:R-:W-:Y:S02]  /*8b40*/  R2UR UR5, R98 ;  /* 0x00000000620572ca */ /* 0x000fe400000e0000 */
[C---:B------:R-:W-:Y:S02]  /*8b50*/  SHF.L.U32 R48, R56.reuse, 0x10, RZ ;  /* 0x0000001038307819 */ /* 0x040fe400000006ff */
[----:B------:R-:W-:Y:S02]  /*8b60*/  LOP3.LUT R51, R56, 0xffff0000, RZ, 0xc0, !PT ;  /* 0xffff000038337812 */ /* 0x000fe400078ec0ff */
[C---:B------:R-:W-:Y:S02]  /*8b70*/  SHF.L.U32 R50, R57.reuse, 0x10, RZ ;  /* 0x0000001039327819 */ /* 0x040fe400000006ff */
[----:B--2---:R-:W-:Y:S02]  /*8b80*/  LOP3.LUT R52, R57, 0xffff0000, RZ, 0xc0, !PT ;  /* 0xffff000039347812 */ /* 0x004fe400078ec0ff */
[C---:B------:R-:W-:Y:S02]  /*8b90*/  SHF.L.U32 R53, R58.reuse, 0x10, RZ ;  /* 0x000000103a357819 */ /* 0x040fe400000006ff */
[----:B------:R-:W-:Y:S01]  /*8ba0*/  LOP3.LUT R54, R58, 0xffff0000, RZ, 0xc0, !PT ;  /* 0xffff00003a367812 */ /* 0x000fe200078ec0ff */
[----:B------:R-:W-:Y:S01]  /*8bb0*/  UIADD3 UR4, UPT, UPT, UR5, 0xd0, URZ ;  /* 0x000000d005047890 */ /* 0x000fe2000fffe0ff */
[C---:B------:R-:W-:Y:S02]  /*8bc0*/  SHF.L.U32 R55, R59.reuse, 0x10, RZ ;  /* 0x000000103b377819 */ /* 0x040fe400000006ff */
[----:B------:R-:W-:Y:S02]  /*8bd0*/  LOP3.LUT R56, R59, 0xffff0000, RZ, 0xc0, !PT ;  /* 0xffff00003b387812 */ /* 0x000fe400078ec0ff */
[----:B------:R-:W-:Y:S01]  /*8be0*/  SHF.L.U32 R57, R64, 0x10, RZ ;  /* 0x0000001040397819 */ /* 0x000fe200000006ff */
[----:B-1----:R-:W-:Y:S01]  /*8bf0*/  UPRMT UR4, UR6, 0x654, UR4 ;  /* 0x0000065406047896 */ /* 0x002fe20008000004 */
[C---:B---3--:R-:W-:Y:S01]  /*8c00*/  FMUL R4, R38.reuse, R4 ;  /* 0x0000000426047220 */ /* 0x048fe20000400000 */
[C---:B------:R-:W-:Y:S01]  /*8c10*/  FMUL R5, R38.reuse, R5 ;  /* 0x0000000526057220 */ /* 0x040fe20000400000 */
[----:B------:R-:W-:Y:S01]  /*8c20*/  FMUL R6, R38, R6 ;  /* 0x0000000626067220 */ /* 0x000fe20000400000 */
[----:B------:R-:W-:Y:S01]  /*8c30*/  LOP3.LUT R58, R64, 0xffff0000, RZ, 0xc0, !PT ;  /* 0xffff0000403a7812 */ /* 0x000fe200078ec0ff */
[C---:B------:R-:W-:Y:S01]  /*8c40*/  FFMA R4, R41.reuse, R40, R4 ;  /* 0x0000002829047223 */ /* 0x040fe20000000004 */
[----:B------:R-:W-:Y:S01]  /*8c50*/  FFMA R5, R41, R42, R5 ;  /* 0x0000002a29057223 */ /* 0x000fe20000000005 */
[----:B------:R-:W-:Y:S01]  /*8c60*/  SHF.L.U32 R59, R65, 0x10, RZ ;  /* 0x00000010413b7819 */ /* 0x000fe200000006ff */
[----:B------:R-:W-:Y:S01]  /*8c70*/  FFMA R6, R41, R43, R6 ;  /* 0x0000002b29067223 */ /* 0x000fe20000000006 */
[----:B------:R-:W-:Y:S01]  /*8c80*/  SYNCS.ARRIVE.TRANS64.RED.A1T0 RZ, [UR4], RZ ;  /* 0x000000ffffff79a7 */ /* 0x000fe20008100404 */
[C---:B------:R-:W-:Y:S01]  /*8c90*/  FMUL R7, R38.reuse, R7 ;  /* 0x0000000726077220 */ /* 0x040fe20000400000 */
[----:B------:R-:W-:Y:S01]  /*8ca0*/  LOP3.LUT R60, R65, 0xffff0000, RZ, 0xc0, !PT ;  /* 0xffff0000413c7812 */ /* 0x000fe200078ec0ff */
[C---:B------:R-:W-:Y:S01]  /*8cb0*/  FMUL R8, R38.reuse, R8 ;  /* 0x0000000826087220 */ /* 0x040fe20000400000 */
[----:B------:R-:W-:Y:S01]  /*8cc0*/  F2FP.BF16.F32.PACK_AB R104, R5, R4 ;  /* 0x000000040568723e */ /* 0x000fe200000010ff */
[C---:B------:R-:W-:Y:S01]  /*8cd0*/  FFMA R7, R41.reuse, R44, R7 ;  /* 0x0000002c29077223 */ /* 0x040fe20000000007 */
[----:B------:R-:W-:Y:S01]  /*8ce0*/  FMUL R9, R38, R9 ;  /* 0x0000000926097220 */ /* 0x000fe20000400000 */
[----:B------:R-:W-:Y:S01]  /*8cf0*/  FFMA R8, R41, R45, R8 ;  /* 0x0000002d29087223 */ /* 0x000fe20000000008 */
[----:B------:R-:W-:Y:S01]  /*8d00*/  SHF.L.U32 R61, R66, 0x10, RZ ;  /* 0x00000010423d7819 */ /* 0x000fe200000006ff */
[C---:B------:R-:W-:Y:S01]  /*8d10*/  FMUL R0, R38.reuse, R10 ;  /* 0x0000000a26007220 */ /* 0x040fe20000400000 */
[----:B------:R-:W-:Y:S01]  /*8d20*/  F2FP.BF16.F32.PACK_AB R105, R7, R6 ;  /* 0x000000060769723e */ /* 0x000fe200000010ff */
[C---:B------:R-:W-:Y:S01]  /*8d30*/  FFMA R9, R41.reuse, R46, R9 ;  /* 0x0000002e29097223 */ /* 0x040fe20000000009 */
[----:B------:R-:W-:Y:S01]  /*8d40*/  FMUL R2, R38, R11 ;  /* 0x0000000b26027220 */ /* 0x000fe20000400000 */
[----:B------:R-:W-:Y:S01]  /*8d50*/  FFMA R0, R41, R47, R0 ;  /* 0x0000002f29007223 */ /* 0x000fe20000000000 */
[----:B------:R-:W-:Y:S01]  /*8d60*/  LOP3.LUT R62, R66, 0xffff0000, RZ, 0xc0, !PT ;  /* 0xffff0000423e7812 */ /* 0x000fe200078ec0ff */
[C---:B------:R-:W-:Y:S01]  /*8d70*/  FMUL R3, R38.reuse, R12 ;  /* 0x0000000c26037220 */ /* 0x040fe20000400000 */
[----:B------:R-:W-:Y:S01]  /*8d80*/  F2FP.BF16.F32.PACK_AB R106, R9, R8 ;  /* 0x00000008096a723e */ /* 0x000fe200000010ff */
[C---:B------:R-:W-:Y:S01]  /*8d90*/  FFMA R2, R41.reuse, R49, R2 ;  /* 0x0000003129027223 */ /* 0x040fe20000000002 */
[C---:B------:R-:W-:Y:S01]  /*8da0*/  FMUL R10, R38.reuse, R13 ;  /* 0x0000000d260a7220 */ /* 0x040fe20000400000 */
[----:B------:R-:W-:Y:S01]  /*8db0*/  FFMA R3, R41, R48, R3 ;  /* 0x0000003029037223 */ /* 0x000fe20000000003 */
[----:B------:R-:W-:Y:S01]  /*8dc0*/  SHF.L.U32 R63, R67, 0x10, RZ ;  /* 0x00000010433f7819 */ /* 0x000fe200000006ff */
[----:B------:R-:W-:Y:S01]  /*8dd0*/  FMUL R11, R38, R14 ;  /* 0x0000000e260b7220 */ /* 0x000fe20000400000 */
[----:B------:R-:W-:Y:S01]  /*8de0*/  F2FP.BF16.F32.PACK_AB R107, R2, R0 ;  /* 0x00000000026b723e */ /* 0x000fe200000010ff */
[C---:B------:R-:W-:Y:S01]  /*8df0*/  FFMA R10, R41.reuse, R51, R10 ;  /* 0x00000033290a7223 */ /* 0x040fe2000000000a */
[----:B------:R-:W-:Y:S01]  /*8e00*/  FMUL R15, R38, R15 ;  /* 0x0000000f260f7220 */ /* 0x000fe20000400000 */
[----:B------:R-:W-:Y:S01]  /*8e10*/  FFMA R11, R41, R50, R11 ;  /* 0x00000032290b7223 */ /* 0x000fe2000000000b */
[----:B------:R-:W-:Y:S01]  /*8e20*/  LOP3.LUT R64, R67, 0xffff0000, RZ, 0xc0, !PT ;  /* 0xffff000043407812 */ /* 0x000fe200078ec0ff */
[----:B------:R1:W-:Y:S01]  /*8e30*/  STSM.16.M88.4 [R97+0x6400], R104 ;  /* 0x0064006861007844 */ /* 0x0003e20000000200 */
[----:B------:R-:W-:Y:S01]  /*8e40*/  F2FP.BF16.F32.PACK_AB R108, R10, R3 ;  /* 0x000000030a6c723e */ /* 0x000fe200000010ff */
[C---:B------:R-:W-:Y:S01]  /*8e50*/  FFMA R15, R41.reuse, R52, R15 ;  /* 0x00000034290f7223 */ /* 0x040fe2000000000f */
[C---:B------:R-:W-:Y:S01]  /*8e60*/  FMUL R12, R38.reuse, R16 ;  /* 0x00000010260c7220 */ /* 0x040fe20000400000 */
[C---:B------:R-:W-:Y:S01]  /*8e70*/  FMUL R13, R38.reuse, R17 ;  /* 0x00000011260d7220 */ /* 0x040fe20000400000 */
[----:B------:R-:W-:Y:S01]  /*8e80*/  FMUL R14, R38, R18 ;  /* 0x00000012260e7220 */ /* 0x000fe20000400000 */
[----:B------:R-:W-:Y:S01]  /*8e90*/  SHF.L.U32 R65, R72, 0x10, RZ ;  /* 0x0000001048417819 */ /* 0x000fe200000006ff */
[----:B------:R-:W-:Y:S01]  /*8ea0*/  FFMA R12, R41, R53, R12 ;  /* 0x00000035290c7223 */ /* 0x000fe2000000000c */
[----:B------:R-:W-:Y:S01]  /*8eb0*/  F2FP.BF16.F32.PACK_AB R109, R15, R11 ;  /* 0x0000000b0f6d723e */ /* 0x000fe200000010ff */
[C---:B------:R-:W-:Y:S01]  /*8ec0*/  FFMA R13, R41.reuse, R54, R13 ;  /* 0x00000036290d7223 */ /* 0x040fe2000000000d */
[----:B------:R-:W-:Y:S01]  /*8ed0*/  FFMA R14, R41, R55, R14 ;  /* 0x00000037290e7223 */ /* 0x000fe2000000000e */
[----:B------:R-:W-:Y:S01]  /*8ee0*/  FMUL R19, R38, R19 ;  /* 0x0000001326137220 */ /* 0x000fe20000400000 */
[----:B------:R-:W-:Y:S01]  /*8ef0*/  LOP3.LUT R66, R72, 0xffff0000, RZ, 0xc0, !PT ;  /* 0xffff000048427812 */ /* 0x000fe200078ec0ff */
[C---:B------:R-:W-:Y:S01]  /*8f00*/  FMUL R16, R38.reuse, R20 ;  /* 0x0000001426107220 */ /* 0x040fe20000400000 */
[----:B------:R-:W-:Y:S01]  /*8f10*/  F2FP.BF16.F32.PACK_AB R110, R13, R12 ;  /* 0x0000000c0d6e723e */ /* 0x000fe200000010ff */
[C---:B------:R-:W-:Y:S01]  /*8f20*/  FFMA R19, R41.reuse, R56, R19 ;  /* 0x0000003829137223 */ /* 0x040fe20000000013 */
[C---:B------:R-:W-:Y:S01]  /*8f30*/  FMUL R17, R38.reuse, R21 ;  /* 0x0000001526117220 */ /* 0x040fe20000400000 */
[----:B------:R-:W-:Y:S01]  /*8f40*/  FFMA R16, R41, R57, R16 ;  /* 0x0000003929107223 */ /* 0x000fe20000000010 */
[----:B------:R-:W-:Y:S01]  /*8f50*/  SHF.L.U32 R67, R73, 0x10, RZ ;  /* 0x0000001049437819 */ /* 0x000fe200000006ff */
[C---:B------:R-:W-:Y:S01]  /*8f60*/  FMUL R18, R38.reuse, R22 ;  /* 0x0000001626127220 */ /* 0x040fe20000400000 */
[----:B------:R-:W-:Y:S01]  /*8f70*/  F2FP.BF16.F32.PACK_AB R111, R19, R14 ;  /* 0x0000000e136f723e */ /* 0x000fe200000010ff */
[C---:B------:R-:W-:Y:S01]  /*8f80*/  FFMA R17, R41.reuse, R58, R17 ;  /* 0x0000003a29117223 */ /* 0x040fe20000000011 */
[C---:B------:R-:W-:Y:S01]  /*8f90*/  FMUL R23, R38.reuse, R23 ;  /* 0x0000001726177220 */ /* 0x040fe20000400000 */
        /* <DEDUP_REMOVED lines=12> */
[C---:B------:R-:W-:Y:S01]  /*9060*/  FMUL R27, R38.reuse, R27 ;  /* 0x0000001b261b7220 */ /* 0x040fe20000400000 */
[C---:B------:R-:W-:Y:S01]  /*9070*/  FMUL R24, R38.reuse, R28 ;  /* 0x0000001c26187220 */ /* 0x040fe20000400000 */
[C---:B------:R-:W-:Y:S01]  /*9080*/  FMUL R25, R38.reuse, R29 ;  /* 0x0000001d26197220 */ /* 0x040fe20000400000 */
[C---:B------:R-:W-:Y:S01]  /*9090*/  FFMA R22, R41.reuse, R63, R22 ;  /* 0x0000003f29167223 */ /* 0x040fe20000000016 */
[C---:B------:R-:W-:Y:S01]  /*90a0*/  FMUL R26, R38.reuse, R30 ;  /* 0x0000001e261a7220 */ /* 0x040fe20000400000 */
[C---:B------:R-:W-:Y:S01]  /*90b0*/  FFMA R27, R41.reuse, R64, R27 ;  /* 0x00000040291b7223 */ /* 0x040fe2000000001b */
[----:B------:R-:W-:Y:S01]  /*90c0*/  FMUL R31, R38, R31 ;  /* 0x0000001f261f7220 */ /* 0x000fe20000400000 */
[C---:B------:R-:W-:Y:S01]  /*90d0*/  FFMA R24, R41.reuse, R65, R24 ;  /* 0x0000004129187223 */ /* 0x040fe20000000018 */
[----:B------:R-:W-:Y:S01]  /*90e0*/  LOP3.LUT R70, R74, 0xffff0000, RZ, 0xc0, !PT ;  /* 0xffff00004a467812 */ /* 0x000fe200078ec0ff */
[C---:B------:R-:W-:Y:S01]  /*90f0*/  FMUL R28, R38.reuse, R32 ;  /* 0x00000020261c7220 */ /* 0x040fe20000400000 */
[----:B------:R-:W-:Y:S01]  /*9100*/  FFMA R25, R41, R66, R25 ;  /* 0x0000004229197223 */ /* 0x000fe20000000019 */
[----:B------:R-:W-:Y:S01]  /*9110*/  SHF.L.U32 R71, R75, 0x10, RZ ;  /* 0x000000104b477819 */ /* 0x000fe200000006ff */
[C---:B------:R-:W-:Y:S01]  /*9120*/  FMUL R29, R38.reuse, R33 ;  /* 0x00000021261d7220 */ /* 0x040fe20000400000 */
[----:B------:R-:W-:Y:S01]  /*9130*/  FFMA R26, R41, R67, R26 ;  /* 0x00000043291a7223 */ /* 0x000fe2000000001a */
[----:B------:R-:W-:Y:S01]  /*9140*/  LOP3.LUT R72, R75, 0xffff0000, RZ, 0xc0, !PT ;  /* 0xffff00004b487812 */ /* 0x000fe200078ec0ff */
        /* <DEDUP_REMOVED lines=24> */
[----:B------:R-:W-:Y:S02]  /*92d0*/  UIADD3 UR9, UPT, UPT, UR49, 0xc0, URZ ;  /* 0x000000c031097890 */ /* 0x000fe4000fffe0ff */
[----:B------:R-:W-:Y:S01]  /*92e0*/  UIADD3 UR8, UPT, UPT, UR44, 0x6400, URZ ;  /* 0x000064002c087890 */ /* 0x000fe2000fffe0ff */
[----:B------:R-:W-:Y:S01]  /*92f0*/  UMOV UR10, UR50 ;  /* 0x00000032000a7c82 */ /* 0x000fe20008000000 */
[----:B------:R-:W-:Y:S01]  /*9300*/  UMOV UR11, UR36 ;  /* 0x00000024000b7c82 */ /* 0x000fe20008000000 */
[----:B--2---:R-:W-:Y:S04]  /*9310*/  UIADD3 UR4, UP0, UPT, UR6, 0x680, URZ ;  /* 0x0000068006047890 */ /* 0x004fe8000ff1e0ff */
[----:B------:R-:W-:Y:S09]  /*9320*/  UIADD3.X UR5, UPT, UPT, URZ, UR7, URZ, UP0, !UPT ;  /* 0x00000007ff057290 */ /* 0x000ff200087fe4ff */
[----:B------:R2:W-:Y:S01]  /*9330*/  UTMASTG.3D [UR8], [UR4] ;  /* 0x00000008040073b5 */ /* 0x0005e20008010000 */
[----:B------:R0:W-:Y:S01]  /*9340*/  UTMACMDFLUSH ;  /* 0x00000000000079b7 */ /* 0x0001e20000000000 */
[----:B--2---:R-:W-:Y:S04]  /*9350*/  DEPBAR.LE SB0, 0x1 ;  /* 0x000080400000791a */ /* 0x004fe80000000000 */
.L_x_131:
[----:B------:R-:W-:Y:S05]  /*9360*/  BSYNC.RECONVERGENT B0 ;  /* 0x0000000000007941 */ /* 0x000fea0003800200 */
.L_x_130:
[----:B------:R-:W-:Y:S01]  /*9370*/  BAR.SYNC.DEFER_BLOCKING 0x1, 0x80 ;  /* 0x0042000000007b1d */ /* 0x000fe20000010000 */
[----:B------:R-:W-:Y:S01]  /*9380*/  UISETP.NE.AND UP0, UPT, UR47, -0x4, UPT ;  /* 0xfffffffc2f00788c */ /* 0x000fe2000bf05270 */
[----:B------:R-:W-:Y:S08]  /*9390*/  IADD3 R0, PT, PT, R36, 0x1, RZ ;  /* 0x0000000124007810 */ /* 0x000ff00007ffe0ff */
[----:B------:R-:W-:Y:S05]  /*93a0*/  BRA.U !UP0, `(.L_x_132) ;  /* 0x0000000108247547 */ /* 0x000fea000b800000 */
[----:B------:R-:W-:Y:S01]  /*93b0*/  ISETP.NE.AND P0, PT, R95, RZ, PT ;  /* 0x000000ff5f00720c */ /* 0x000fe20003f05270 */
[----:B------:R-:W-:Y:S01]  /*93c0*/  IMAD.U32 R2, RZ, RZ, UR46 ;  /* 0x0000002eff027e24 */ /* 0x000fe2000f8e00ff */
[----:B------:R-:W-:Y:S04]  /*93d0*/  UIADD3 UR4, UPT, UPT, UR46, 0x1, URZ ;  /* 0x000000012e047890 */ /* 0x000fe8000fffe0ff */
[----:B------:R-:W-:Y:S04]  /*93e0*/  UISETP.NE.AND UP0, UPT, UR4, 0x4, UPT ;  /* 0x000000040400788c */ /* 0x000fe8000bf05270 */
[----:B------:R-:W-:Y:S03]  /*93f0*/  USEL UR46, UR4, URZ, UP0 ;  /* 0x000000ff042e7287 */ /* 0x000fe60008000000 */
[----:B------:R-:W-:Y:S05]  /*9400*/  @P0 LEA R2, R2, UR44, 0x3 ;  /* 0x0000002c02020c11 */ /* 0x000fea000f8e18ff */
[----:B------:R-:W-:Y:S05]  /*9410*/  @P0 VIADD R2, R2, 0x60 ;  /* 0x0000006002020836 */ /* 0x000fea0000000000 */
[----:B------:R-:W-:Y:S04]  /*9420*/  @P0 PRMT R2, R101, 0x654, R2 ;  /* 0x0000065465020816 */ /* 0x000fe80000000002 */
[----:B------:R2:W-:Y:S03]  /*9430*/  @P0 SYNCS.ARRIVE.TRANS64.RED.A1T0 RZ, [R2+URZ], RZ ;  /* 0x000000ff02ff09a7 */ /* 0x0005e600081004ff */
.L_x_132:
[----:B------:R-:W-:Y:S01]  /*9440*/  R2UR UR5, R83 ;  /* 0x00000000530572ca */ /* 0x000fe200000e0000 */
[----:B------:R-:W-:Y:S01]  /*9450*/  UISETP.NE.AND UP0, UPT, UR61, URZ, UPT ;  /* 0x000000ff3d00728c */ /* 0x000fe2000bf05270 */
[----:B------:R-:W-:Y:S01]  /*9460*/  R2UR UR4, R84 ;  /* 0x00000000540472ca */ /* 0x000fe200000e0000 */
[----:B------:R-:W-:Y:S01]  /*9470*/  UIADD3 UR47, UPT, UPT, UR47, 0x4, URZ ;  /* 0x000000042f2f7890 */ /* 0x000fe2000fffe0ff */
[----:B------:R-:W-:Y:S01]  /*9480*/  ISETP.NE.AND P0, PT, R88, 0x2, PT ;  /* 0x000000025800780c */ /* 0x000fe20003f05270 */
[----:B------:R-:W-:Y:S01]  /*9490*/  UMOV UR36, UR60 ;  /* 0x0000003c00247c82 */ /* 0x000fe20008000000 */
[----:B------:R-:W-:Y:S02]  /*94a0*/  ISETP.NE.AND P1, PT, R0, 0x4, PT ;  /* 0x000000040000780c */ /* 0x000fe40003f25270 */
[----:B--2---:R-:W-:Y:S02]  /*94b0*/  SEL R2, RZ, 0x1, P0 ;  /* 0x00000001ff027807 */ /* 0x004fe40000000000 */
[----:B------:R-:W-:Y:S02]  /*94c0*/  SEL R3, RZ, 0x1, P1 ;  /* 0x00000001ff037807 */ /* 0x000fe40000800000 */
[----:B------:R-:W-:Y:S01]  /*94d0*/  LOP3.LUT R89, R89, R2, RZ, 0x3c, !PT ;  /* 0x0000000259597212 */ /* 0x000fe200078e3cff */
[----:B------:R-:W-:Y:S01]  /*94e0*/  UIADD3 UR31, UPT, UPT, UR37, UR5, URZ ;  /* 0x00000005251f7290 */ /* 0x000fe2000fffe0ff */
[----:B------:R-:W-:Y:S01]  /*94f0*/  LOP3.LUT R90, R90, R3, RZ, 0x3c, !PT ;  /* 0x000000035a5a7212 */ /* 0x000fe200078e3cff */
[----:B------:R-:W-:Y:S01]  /*9500*/  UIADD3 UR30, UPT, UPT, UR38, UR4, URZ ;  /* 0x00000004261e7290 */ /* 0x000fe2000fffe0ff */
[----:B------:R-:W-:Y:S02]  /*9510*/  SEL R88, R88, RZ, P0 ;  /* 0x000000ff58587207 */ /* 0x000fe40000000000 */
[----:B------:R-:W-:Y:S01]  /*9520*/  SEL R36, R0, RZ, P1 ;  /* 0x000000ff00247207 */ /* 0x000fe20000800000 */
[----:B------:R-:W-:Y:S08]  /*9530*/  BRA.U UP0, `(.L_x_133) ;  /* 0xffffffbd009c7547 */ /* 0x000ff0000b83ffff */
[----:B------:R-:W-:-:S13]  /*9540*/  R2UR UR4, R85 ;  /* 0x00000000550472ca */ /* 0x000fda00000e0000 */
[----:B------:R-:W-:-:S09]  /*9550*/  UISETP.NE.AND UP0, UPT, UR4, URZ, UPT ;  /* 0x000000ff0400728c */ /* 0x000fd2000bf05270 */
[----:B------:R-:W-:Y:S05]  /*9560*/  BRA.U !UP0, `(.L_x_134) ;  /* 0x0000000108487547 */ /* 0x000fea000b800000 */
[----:B------:R-:W2:Y:S02]  /*9570*/  LDCU.64 UR4, c[0x0][0x890] ;  /* 0x00011200ff0477ac */ /* 0x000ea40008000a00 */
[----:B--2---:R-:W-:-:S04]  /*9580*/  UISETP.NE.U32.AND UP0, UPT, UR4, URZ, UPT ;  /* 0x000000ff0400728c */ /* 0x004fc8000bf05070 */
[----:B------:R-:W-:-:S09]  /*9590*/  UISETP.NE.AND.EX UP0, UPT, UR5, URZ, UPT, UP0 ;  /* 0x000000ff0500728c */ /* 0x000fd2000bf05300 */
[----:B------:R-:W-:Y:S05]  /*95a0*/  BRA.U UP0, `(.L_x_135) ;  /* 0x00000001000c7547 */ /* 0x000fea000b800000 */
[----:B------:R-:W-:-:S13]  /*95b0*/  FSETP.NEU.AND P0, PT, R41, RZ, PT ;  /* 0x000000ff2900720b */ /* 0x000fda0003f0d000 */
[----:B------:R-:W-:Y:S05]  /*95c0*/  @!P0 EXIT ;  /* 0x000000000000894d */ /* 0x000fea0003800000 */
[----:B------:R-:W-:Y:S05]  /*95d0*/  BRA `(.L_x_134) ;  /* 0x00000000002c7947 */ /* 0x000fea0003800000 */
.L_x_135:
[----:B------:R-:W-:Y:S01]  /*95e0*/  ISETP.NE.AND P0, PT, R87, RZ, PT ;  /* 0x000000ff5700720c */ /* 0x000fe20003f05270 */
[----:B------:R-:W-:-:S12]  /*95f0*/  BSSY.RECONVERGENT B0, `(.L_x_134) ;  /* 0x0000009000007945 */ /* 0x000fd80003800200 */
[----:B------:R-:W-:Y:S05]  /*9600*/  @P0 BRA `(.L_x_136) ;  /* 0x0000000000140947 */ /* 0x000fea0003800000 */
[----:B------:R-:W2:Y:S02]  /*9610*/  LDCU.64 UR4, c[0x0][0x888] ;  /* 0x00011100ff0477ac */ /* 0x000ea40008000a00 */
[----:B--2---:R-:W-:-:S04]  /*9620*/  ISETP.NE.U32.AND P0, PT, RZ, UR4, PT ;  /* 0x00000004ff007c0c */ /* 0x004fc8000bf05070 */
[----:B------:R-:W-:-:S13]  /*9630*/  ISETP.NE.AND.EX P0, PT, RZ, UR5, PT, P0 ;  /* 0x00000005ff007c0c */ /* 0x000fda000bf05300 */
[----:B------:R-:W-:Y:S05]  /*9640*/  @!P0 EXIT ;  /* 0x000000000000894d */ /* 0x000fea0003800000 */
[----:B------:R-:W-:Y:S05]  /*9650*/  BRA `(.L_x_137) ;  /* 0x0000000000087947 */ /* 0x000fea0003800000 */
.L_x_136:
[----:B------:R-:W-:-:S13]  /*9660*/  FSETP.NEU.AND P0, PT, R41, RZ, PT ;  /* 0x000000ff2900720b */ /* 0x000fda0003f0d000 */
[----:B------:R-:W-:Y:S05]  /*9670*/  @!P0 EXIT ;  /* 0x000000000000894d */ /* 0x000fea0003800000 */
.L_x_137:
[----:B------:R-:W-:Y:S05]  /*9680*/  BSYNC.RECONVERGENT B0 ;  /* 0x0000000000007941 */ /* 0x000fea0003800200 */
.L_x_134:
[----:B------:R-:W2:Y:S01]  /*9690*/  S2UR UR5, SR_CgaCtaId ;  /* 0x00000000000579c3 */ /* 0x000ea20000008800 */
[----:B------:R-:W-:Y:S01]  /*96a0*/  ULEA UR4, UR46, UR44, 0x3 ;  /* 0x0000002c2e047291 */ /* 0x000fe2000f8e18ff */
[----:B------:R-:W-:-:S04]  /*96b0*/  DEPBAR.LE SB0, 0x0 ;  /* 0x000080000000791a */ /* 0x000fc80000000000 */
[----:B------:R-:W-:-:S04]  /*96c0*/  UIADD3 UR4, UPT, UPT, UR4, 0x60, URZ ;  /* 0x0000006004047890 */ /* 0x000fc8000fffe0ff */
[----:B--2---:R-:W-:-:S09]  /*96d0*/  UPRMT UR4, UR5, 0x654, UR4 ;  /* 0x0000065405047896 */ /* 0x004fd20008000004 */
[----:B------:R-:W-:Y:S01]  /*96e0*/  SYNCS.ARRIVE.TRANS64.RED.A1T0 RZ, [UR4], RZ ;  /* 0x000000ffffff79a7 */ /* 0x000fe20008100404 */
[----:B------:R-:W-:Y:S05]  /*96f0*/  EXIT ;  /* 0x000000000000794d */ /* 0x000fea0003800000 */
.L_x_24:
[----:B-1----:R1:W3:Y:S02]  /*9700*/  SYNCS.PHASECHK.TRANS64.TRYWAIT P0, [R0+URZ+0x100], R3 ;  /* 0x00010003000075a7 */ /* 0x0022e400080011ff */
[----:B---3--:R-:W-:Y:S05]  /*9710*/  @!P0 NANOSLEEP.SYNCS 0x989680 ;  /* 0x009896800000895d */ /* 0x008fea0003900000 */
[----:B------:R-:W3:Y:S02]  /*9720*/  @!P0 SYNCS.PHASECHK.TRANS64 P0, [R0+URZ+0x100], R3 ;  /* 0x00010003000085a7 */ /* 0x000ee400080010ff */
[----:B---3--:R-:W-:Y:S05]  /*9730*/  @!P0 BRA `(.L_x_24) ;  /* 0xfffffffc00f08947 */ /* 0x008fea000383ffff */
[----:B------:R-:W-:Y:S05]  /*9740*/  BRA `(.L_x_138) ;  /* 0xffffff80007c7947 */ /* 0x000fea000383ffff */
.L_x_27:
[----:B-1----:R-:W-:-:S07]  /*9750*/  MOV R0, UR33 ;  /* 0x0000002100007c02 */ /* 0x002fce0008000f00 */
.L_x_139:
[----:B-1----:R1:W3:Y:S02]  /*9760*/  SYNCS.PHASECHK.TRANS64.TRYWAIT P0, [R0+URZ+0x20], R3 ;  /* 0x00002003000075a7 */ /* 0x0022e400080011ff */
[----:B---3--:R-:W-:Y:S05]  /*9770*/  @!P0 NANOSLEEP.SYNCS 0x989680 ;  /* 0x009896800000895d */ /* 0x008fea0003900000 */
[----:B------:R-:W3:Y:S02]  /*9780*/  @!P0 SYNCS.PHASECHK.TRANS64 P0, [R0+URZ+0x20], R3 ;  /* 0x00002003000085a7 */ /* 0x000ee400080010ff */
[----:B---3--:R-:W-:Y:S05]  /*9790*/  @!P0 BRA `(.L_x_139) ;  /* 0xfffffffc00f08947 */ /* 0x008fea000383ffff */
[----:B------:R-:W-:Y:S05]  /*97a0*/  BRA `(.L_x_26) ;  /* 0xffffff8000bc7947 */ /* 0x000fea000383ffff */
.L_x_34:
[----:B-1----:R-:W-:-:S07]  /*97b0*/  MOV R0, UR9 ;  /* 0x0000000900007c02 */ /* 0x002fce0008000f00 */
.L_x_140:
[----:B-1----:R1:W3:Y:S02]  /*97c0*/  SYNCS.PHASECHK.TRANS64.TRYWAIT P0, [R0+URZ+0x20], R3 ;  /* 0x00002003000075a7 */ /* 0x0022e400080011ff */
[----:B---3--:R-:W-:Y:S05]  /*97d0*/  @!P0 NANOSLEEP.SYNCS 0x989680 ;  /* 0x009896800000895d */ /* 0x008fea0003900000 */
[----:B------:R-:W3:Y:S02]  /*97e0*/  @!P0 SYNCS.PHASECHK.TRANS64 P0, [R0+URZ+0x20], R3 ;  /* 0x00002003000085a7 */ /* 0x000ee400080010ff */
[----:B---3--:R-:W-:Y:S05]  /*97f0*/  @!P0 BRA `(.L_x_140) ;  /* 0xfffffffc00f08947 */ /* 0x008fea000383ffff */
[----:B------:R-:W-:Y:S05]  /*9800*/  BRA `(.L_x_33) ;  /* 0xffffff84007c7947 */ /* 0x000fea000383ffff */
.L_x_39:
[----:B-1----:R1:W3:Y:S02]  /*9810*/  SYNCS.PHASECHK.TRANS64.TRYWAIT P0, [R3+URZ+0x90], R0 ;  /* 0x00009000030075a7 */ /* 0x0022e400080011ff */
[----:B---3--:R-:W-:Y:S05]  /*9820*/  @!P0 NANOSLEEP.SYNCS 0x989680 ;  /* 0x009896800000895d */ /* 0x008fea0003900000 */
[----:B------:R-:W3:Y:S02]  /*9830*/  @!P0 SYNCS.PHASECHK.TRANS64 P0, [R3+URZ+0x90], R0 ;  /* 0x00009000030085a7 */ /* 0x000ee400080010ff */
[----:B---3--:R-:W-:Y:S05]  /*9840*/  @!P0 BRA `(.L_x_39) ;  /* 0xfffffffc00f08947 */ /* 0x008fea000383ffff */
[----:B------:R-:W-:Y:S05]  /*9850*/  BRA `(.L_x_141) ;  /* 0xffffff88001c7947 */ /* 0x000fea000383ffff */
.L_x_43:
[----:B-1----:R-:W-:-:S07]  /*9860*/  MOV R0, UR4 ;  /* 0x0000000400007c02 */ /* 0x002fce0008000f00 */
.L_x_142:
[----:B-1----:R1:W3:Y:S02]  /*9870*/  SYNCS.PHASECHK.TRANS64.TRYWAIT P0, [R0+URZ], R3 ;  /* 0x00000003000075a7 */ /* 0x0022e400080011ff */
[----:B---3--:R-:W-:Y:S05]  /*9880*/  @!P0 NANOSLEEP.SYNCS 0x989680 ;  /* 0x009896800000895d */ /* 0x008fea0003900000 */
[----:B------:R-:W3:Y:S02]  /*9890*/  @!P0 SYNCS.PHASECHK.TRANS64 P0, [R0+URZ], R3 ;  /* 0x00000003000085a7 */ /* 0x000ee400080010ff */
[----:B---3--:R-:W-:Y:S05]  /*98a0*/  @!P0 BRA `(.L_x_142) ;  /* 0xfffffffc00f08947 */ /* 0x008fea000383ffff */
[----:B------:R-:W-:Y:S05]  /*98b0*/  BRA `(.L_x_143) ;  /* 0xffffff8c00c87947 */ /* 0x000fea000383ffff */
.L_x_44:
[----:B------:R-:W-:-:S07]  /*98c0*/  MOV R0, UR5 ;  /* 0x0000000500007c02 */ /* 0x000fce0008000f00 */
.L_x_144:
[----:B-1----:R1:W3:Y:S02]  /*98d0*/  SYNCS.PHASECHK.TRANS64.TRYWAIT P0, [R0+URZ], R3 ;  /* 0x00000003000075a7 */ /* 0x0022e400080011ff */
[----:B---3--:R-:W-:Y:S05]  /*98e0*/  @!P0 NANOSLEEP.SYNCS 0x989680 ;  /* 0x009896800000895d */ /* 0x008fea0003900000 */
[----:B------:R-:W3:Y:S02]  /*98f0*/  @!P0 SYNCS.PHASECHK.TRANS64 P0, [R0+URZ], R3 ;  /* 0x00000003000085a7 */ /* 0x000ee400080010ff */
[----:B---3--:R-:W-:Y:S05]  /*9900*/  @!P0 BRA `(.L_x_144) ;  /* 0xfffffffc00f08947 */ /* 0x008fea000383ffff */
[----:B------:R-:W-:Y:S05]  /*9910*/  BRA `(.L_x_145) ;  /* 0xffffff8c00d47947 */ /* 0x000fea000383ffff */
.L_x_45:
[----:B------:R-:W-:-:S07]  /*9920*/  MOV R0, UR5 ;  /* 0x0000000500007c02 */ /* 0x000fce0008000f00 */
.L_x_146:
[----:B-1----:R1:W3:Y:S02]  /*9930*/  SYNCS.PHASECHK.TRANS64.TRYWAIT P0, [R0+URZ], R3 ;  /* 0x00000003000075a7 */ /* 0x0022e400080011ff */
[----:B---3--:R-:W-:Y:S05]  /*9940*/  @!P0 NANOSLEEP.SYNCS 0x989680 ;  /* 0x009896800000895d */ /* 0x008fea0003900000 */
[----:B------:R-:W3:Y:S02]  /*9950*/  @!P0 SYNCS.PHASECHK.TRANS64 P0, [R0+URZ], R3 ;  /* 0x00000003000085a7 */ /* 0x000ee400080010ff */
[----:B---3--:R-:W-:Y:S05]  /*9960*/  @!P0 BRA `(.L_x_146) ;  /* 0xfffffffc00f08947 */ /* 0x008fea000383ffff */
[----:B------:R-:W-:Y:S05]  /*9970*/  BRA `(.L_x_147) ;  /* 0xffffff8c00e07947 */ /* 0x000fea000383ffff */
.L_x_48:
[----:B--2---:R2:W3:Y:S02]  /*9980*/  SYNCS.PHASECHK.TRANS64.TRYWAIT P0, [R2+URZ+0xf0], R5 ;  /* 0x0000f005020075a7 */ /* 0x0044e400080011ff */
[----:B---3--:R-:W-:Y:S05]  /*9990*/  @!P0 NANOSLEEP.SYNCS 0x989680 ;  /* 0x009896800000895d */ /* 0x008fea0003900000 */
[----:B------:R-:W3:Y:S02]  /*99a0*/  @!P0 SYNCS.PHASECHK.TRANS64 P0, [R2+URZ+0xf0], R5 ;  /* 0x0000f005020085a7 */ /* 0x000ee400080010ff */
[----:B---3--:R-:W-:Y:S05]  /*99b0*/  @!P0 BRA `(.L_x_48) ;  /* 0xfffffffc00f08947 */ /* 0x008fea000383ffff */
[----:B------:R-:W-:Y:S05]  /*99c0*/  BRA `(.L_x_148) ;  /* 0xffffff9000447947 */ /* 0x000fea000383ffff */
.L_x_49:
[----:B------:R-:W-:-:S07]  /*99d0*/  MOV R2, UR4 ;  /* 0x0000000400027c02 */ /* 0x000fce0008000f00 */
.L_x_149:
[----:B--2---:R2:W3:Y:S02]  /*99e0*/  SYNCS.PHASECHK.TRANS64.TRYWAIT P0, [R2+URZ+0xa0], R5 ;  /* 0x0000a005020075a7 */ /* 0x0044e400080011ff */
[----:B---3--:R-:W-:Y:S05]  /*99f0*/  @!P0 NANOSLEEP.SYNCS 0x989680 ;  /* 0x009896800000895d */ /* 0x008fea0003900000 */
[----:B------:R-:W3:Y:S02]  /*9a00*/  @!P0 SYNCS.PHASECHK.TRANS64 P0, [R2+URZ+0xa0], R5 ;  /* 0x0000a005020085a7 */ /* 0x000ee400080010ff */
[----:B---3--:R-:W-:Y:S05]  /*9a10*/  @!P0 BRA `(.L_x_149) ;  /* 0xfffffffc00f08947 */ /* 0x008fea000383ffff */
[----:B------:R-:W-:Y:S05]  /*9a20*/  BRA `(.L_x_150) ;  /* 0xffffff9000547947 */ /* 0x000fea000383ffff */
.L_x_50:
[----:B--2---:R2:W3:Y:S02]  /*9a30*/  SYNCS.PHASECHK.TRANS64.TRYWAIT P1, [R2+URZ+0x90], R5 ;  /* 0x00009005020075a7 */ /* 0x0044e400080211ff */
[----:B---3--:R-:W-:Y:S05]  /*9a40*/  @!P1 NANOSLEEP.SYNCS 0x989680 ;  /* 0x009896800000995d */ /* 0x008fea0003900000 */
[----:B------:R-:W3:Y:S02]  /*9a50*/  @!P1 SYNCS.PHASECHK.TRANS64 P1, [R2+URZ+0x90], R5 ;  /* 0x00009005020095a7 */ /* 0x000ee400080210ff */
[----:B---3--:R-:W-:Y:S05]  /*9a60*/  @!P1 BRA `(.L_x_50) ;  /* 0xfffffffc00f09947 */ /* 0x008fea000383ffff */
[----:B------:R-:W-:Y:S05]  /*9a70*/  BRA `(.L_x_151) ;  /* 0xffffff9000847947 */ /* 0x000fea000383ffff */
.L_x_53:
[----:B------:R-:W-:-:S07]  /*9a80*/  MOV R0, UR4 ;  /* 0x0000000400007c02 */ /* 0x000fce0008000f00 */
.L_x_152:
[----:B--2---:R2:W3:Y:S02]  /*9a90*/  SYNCS.PHASECHK.TRANS64.TRYWAIT P0, [R0+URZ+0xa0], R3 ;  /* 0x0000a003000075a7 */ /* 0x0044e400080011ff */
[----:B---3--:R-:W-:Y:S05]  /*9aa0*/  @!P0 NANOSLEEP.SYNCS 0x989680 ;  /* 0x009896800000895d */ /* 0x008fea0003900000 */
[----:B------:R-:W3:Y:S02]  /*9ab0*/  @!P0 SYNCS.PHASECHK.TRANS64 P0, [R0+URZ+0xa0], R3 ;  /* 0x0000a003000085a7 */ /* 0x000ee400080010ff */
[----:B---3--:R-:W-:Y:S05]  /*9ac0*/  @!P0 BRA `(.L_x_152) ;  /* 0xfffffffc00f08947 */ /* 0x008fea000383ffff */
[----:B------:R-:W-:Y:S05]  /*9ad0*/  BRA `(.L_x_52) ;  /* 0xffffff9000d87947 */ /* 0x000fea000383ffff */
.L_x_60:
[----:B-1----:R1:W2:Y:S02]  /*9ae0*/  SYNCS.PHASECHK.TRANS64.TRYWAIT P1, [R0+URZ+0x90], R5 ;  /* 0x00009005000075a7 */ /* 0x0022a400080211ff */
[----:B--2---:R-:W-:Y:S05]  /*9af0*/  @!P1 NANOSLEEP.SYNCS 0x989680 ;  /* 0x009896800000995d */ /* 0x004fea0003900000 */
[----:B------:R-:W2:Y:S02]  /*9b00*/  @!P1 SYNCS.PHASECHK.TRANS64 P1, [R0+URZ+0x90], R5 ;  /* 0x00009005000095a7 */ /* 0x000ea400080210ff */
[----:B--2---:R-:W-:Y:S05]  /*9b10*/  @!P1 BRA `(.L_x_60) ;  /* 0xfffffffc00f09947 */ /* 0x004fea000383ffff */
[----:B------:R-:W-:Y:S05]  /*9b20*/  BRA `(.L_x_153) ;  /* 0xffffff9800507947 */ /* 0x000fea000383ffff */
.L_x_61:
[----:B------:R-:W-:-:S07]  /*9b30*/  MOV R3, UR31 ;  /* 0x0000001f00037c02 */ /* 0x000fce0008000f00 */
.L_x_154:
[----:B-1----:R1:W2:Y:S02]  /*9b40*/  SYNCS.PHASECHK.TRANS64.TRYWAIT P0, [R3+URZ+0xd0], R0 ;  /* 0x0000d000030075a7 */ /* 0x0022a400080011ff */
[----:B--2---:R-:W-:Y:S05]  /*9b50*/  @!P0 NANOSLEEP.SYNCS 0x989680 ;  /* 0x009896800000895d */ /* 0x004fea0003900000 */
[----:B------:R-:W2:Y:S02]  /*9b60*/  @!P0 SYNCS.PHASECHK.TRANS64 P0, [R3+URZ+0xd0], R0 ;  /* 0x0000d000030085a7 */ /* 0x000ea400080010ff */
[----:B--2---:R-:W-:Y:S05]  /*9b70*/  @!P0 BRA `(.L_x_154) ;  /* 0xfffffffc00f08947 */ /* 0x004fea000383ffff */
[----:B------:R-:W-:Y:S05]  /*9b80*/  BRA `(.L_x_155) ;  /* 0xffffff9800a07947 */ /* 0x000fea000383ffff */
.L_x_64:
[----:B------:R-:W-:Y:S07]  /*9b90*/  MOV R0, UR5 ;  /* 0x0000000500007c02 */ /* 0x000fee0008000f00 */
.L_x_156:
[----:B-1----:R1:W2:Y:S02]  /*9ba0*/  SYNCS.PHASECHK.TRANS64.TRYWAIT P0, [R0+URZ], R3 ;  /* 0x00000003000075a7 */ /* 0x0022a400080011ff */
[----:B--2---:R-:W-:Y:S05]  /*9bb0*/  @!P0 NANOSLEEP.SYNCS 0x989680 ;  /* 0x009896800000895d */ /* 0x004fea0003900000 */
[----:B------:R-:W2:Y:S02]  /*9bc0*/  @!P0 SYNCS.PHASECHK.TRANS64 P0, [R0+URZ], R3 ;  /* 0x00000003000085a7 */ /* 0x000ea400080010ff */
[----:B--2---:R-:W-:Y:S05]  /*9bd0*/  @!P0 BRA `(.L_x_156) ;  /* 0xfffffffc00f08947 */ /* 0x004fea000383ffff */
[----:B------:R-:W-:Y:S05]  /*9be0*/  BRA `(.L_x_63) ;  /* 0xffffff9800bc7947 */ /* 0x000fea000383ffff */
.L_x_67:
[----:B------:R-:W-:-:S07]  /*9bf0*/  MOV R0, UR4 ;  /* 0x0000000400007c02 */ /* 0x000fce0008000f00 */
.L_x_157:
[----:B--2---:R2:W4:Y:S02]  /*9c00*/  SYNCS.PHASECHK.TRANS64.TRYWAIT P0, [R0+URZ], R3 ;  /* 0x00000003000075a7 */ /* 0x00452400080011ff */
[----:B----4-:R-:W-:Y:S05]  /*9c10*/  @!P0 NANOSLEEP.SYNCS 0x989680 ;  /* 0x009896800000895d */ /* 0x010fea0003900000 */
[----:B------:R-:W4:Y:S02]  /*9c20*/  @!P0 SYNCS.PHASECHK.TRANS64 P0, [R0+URZ], R3 ;  /* 0x00000003000085a7 */ /* 0x000f2400080010ff */
[----:B----4-:R-:W-:Y:S05]  /*9c30*/  @!P0 BRA `(.L_x_157) ;  /* 0xfffffffc00f08947 */ /* 0x010fea000383ffff */
[----:B------:R-:W-:Y:S05]  /*9c40*/  BRA `(.L_x_158) ;  /* 0xffffff9c00987947 */ /* 0x000fea000383ffff */
.L_x_68:
[----:B------:R-:W-:-:S07]  /*9c50*/  MOV R0, UR5 ;  /* 0x0000000500007c02 */ /* 0x000fce0008000f00 */
.L_x_159:
[----:B-1----:R1:W2:Y:S02]  /*9c60*/  SYNCS.PHASECHK.TRANS64.TRYWAIT P0, [R0+URZ], R3 ;  /* 0x00000003000075a7 */ /* 0x0022a400080011ff */
[----:B--2---:R-:W-:Y:S05]  /*9c70*/  @!P0 NANOSLEEP.SYNCS 0x989680 ;  /* 0x009896800000895d */ /* 0x004fea0003900000 */
[----:B------:R-:W2:Y:S02]  /*9c80*/  @!P0 SYNCS.PHASECHK.TRANS64 P0, [R0+URZ], R3 ;  /* 0x00000003000085a7 */ /* 0x000ea400080010ff */
[----:B--2---:R-:W-:Y:S05]  /*9c90*/  @!P0 BRA `(.L_x_159) ;  /* 0xfffffffc00f08947 */ /* 0x004fea000383ffff */
[----:B------:R-:W-:Y:S05]  /*9ca0*/  BRA `(.L_x_160) ;  /* 0xffffff9c00a47947 */ /* 0x000fea000383ffff */
.L_x_69:
[----:B------:R-:W-:-:S07]  /*9cb0*/  MOV R0, UR5 ;  /* 0x0000000500007c02 */ /* 0x000fce0008000f00 */
.L_x_161:
[----:B-1----:R1:W2:Y:S02]  /*9cc0*/  SYNCS.PHASECHK.TRANS64.TRYWAIT P0, [R0+URZ], R3 ;  /* 0x00000003000075a7 */ /* 0x0022a400080011ff */
[----:B--2---:R-:W-:Y:S05]  /*9cd0*/  @!P0 NANOSLEEP.SYNCS 0x989680 ;  /* 0x009896800000895d */ /* 0x004fea0003900000 */
[----:B------:R-:W2:Y:S02]  /*9ce0*/  @!P0 SYNCS.PHASECHK.TRANS64 P0, [R0+URZ], R3 ;  /* 0x00000003000085a7 */ /* 0x000ea400080010ff */
[----:B--2---:R-:W-:Y:S05]  /*9cf0*/  @!P0 BRA `(.L_x_161) ;  /* 0xfffffffc00f08947 */ /* 0x004fea000383ffff */
[----:B------:R-:W-:Y:S05]  /*9d00*/  BRA `(.L_x_162) ;  /* 0xffffff9c00b07947 */ /* 0x000fea000383ffff */
.L_x_70:
[----:B------:R-:W-:-:S07]  /*9d10*/  MOV R0, UR4 ;  /* 0x0000000400007c02 */ /* 0x000fce0008000f00 */
.L_x_163:
[----:B-1----:R1:W2:Y:S02]  /*9d20*/  SYNCS.PHASECHK.TRANS64.TRYWAIT P0, [R0+URZ], R3 ;  /* 0x00000003000075a7 */ /* 0x0022a400080011ff */
[----:B--2---:R-:W-:Y:S05]  /*9d30*/  @!P0 NANOSLEEP.SYNCS 0x989680 ;  /* 0x009896800000895d */ /* 0x004fea0003900000 */
[----:B------:R-:W2:Y:S02]  /*9d40*/  @!P0 SYNCS.PHASECHK.TRANS64 P0, [R0+URZ], R3 ;  /* 0x00000003000085a7 */ /* 0x000ea400080010ff */
[----:B--2---:R-:W-:Y:S05]  /*9d50*/  @!P0 BRA `(.L_x_163) ;  /* 0xfffffffc00f08947 */ /* 0x004fea000383ffff */
[----:B------:R-:W-:Y:S05]  /*9d60*/  BRA `(.L_x_164) ;  /* 0xffffff9c00bc7947 */ /* 0x000fea000383ffff */
.L_x_75:
[----:B-1----:R1:W2:Y:S02]  /*9d70*/  SYNCS.PHASECHK.TRANS64.TRYWAIT P0, [R8+URZ+0x90], R5 ;  /* 0x00009005080075a7 */ /* 0x0022a400080011ff */
[----:B--2---:R-:W-:Y:S05]  /*9d80*/  @!P0 NANOSLEEP.SYNCS 0x989680 ;  /* 0x009896800000895d */ /* 0x004fea0003900000 */
[----:B------:R-:W2:Y:S02]  /*9d90*/  @!P0 SYNCS.PHASECHK.TRANS64 P0, [R8+URZ+0x90], R5 ;  /* 0x00009005080085a7 */ /* 0x000ea400080010ff */
[----:B--2---:R-:W-:Y:S05]  /*9da0*/  @!P0 BRA `(.L_x_75) ;  /* 0xfffffffc00f08947 */ /* 0x004fea000383ffff */
[----:B------:R-:W-:Y:S05]  /*9db0*/  BRA `(.L_x_165) ;  /* 0xffffffa400007947 */ /* 0x000fea000383ffff */
.L_x_78:
[----:B------:R-:W-:Y:S07]  /*9dc0*/  MOV R0, UR21 ;  /* 0x0000001500007c02 */ /* 0x000fee0008000f00 */
.L_x_166:
[----:B-1----:R1:W2:Y:S02]  /*9dd0*/  SYNCS.PHASECHK.TRANS64.TRYWAIT P1, [R0+URZ+0x88], R5 ;  /* 0x00008805000075a7 */ /* 0x0022a400080211ff */
[----:B--2---:R-:W-:Y:S05]  /*9de0*/  @!P1 NANOSLEEP.SYNCS 0x989680 ;  /* 0x009896800000995d */ /* 0x004fea0003900000 */
[----:B------:R-:W2:Y:S02]  /*9df0*/  @!P1 SYNCS.PHASECHK.TRANS64 P1, [R0+URZ+0x88], R5 ;  /* 0x00008805000095a7 */ /* 0x000ea400080210ff */
[----:B--2---:R-:W-:Y:S05]  /*9e00*/  @!P1 BRA `(.L_x_166) ;  /* 0xfffffffc00f09947 */ /* 0x004fea000383ffff */
[----:B------:R-:W-:Y:S05]  /*9e10*/  BRA `(.L_x_77) ;  /* 0xffffffa8007c7947 */ /* 0x000fea000383ffff */
.L_x_81:
[----:B-1----:R-:W-:Y:S07]  /*9e20*/  MOV R5, UR21 ;  /* 0x0000001500057c02 */ /* 0x002fee0008000f00 */
.L_x_167:
[----:B-1----:R1:W2:Y:S02]  /*9e30*/  SYNCS.PHASECHK.TRANS64.TRYWAIT P0, [R5+URZ+0x60], R4 ;  /* 0x00006004050075a7 */ /* 0x0022a400080011ff */
[----:B--2---:R-:W-:Y:S05]  /*9e40*/  @!P0 NANOSLEEP.SYNCS 0x989680 ;  /* 0x009896800000895d */ /* 0x004fea0003900000 */
[----:B------:R-:W2:Y:S02]  /*9e50*/  @!P0 SYNCS.PHASECHK.TRANS64 P0, [R5+URZ+0x60], R4 ;  /* 0x00006004050085a7 */ /* 0x000ea400080010ff */
[----:B--2---:R-:W-:Y:S05]  /*9e60*/  @!P0 BRA `(.L_x_167) ;  /* 0xfffffffc00f08947 */ /* 0x004fea000383ffff */
[----:B------:R-:W-:Y:S05]  /*9e70*/  BRA `(.L_x_168) ;  /* 0xffffffa800d47947 */ /* 0x000fea000383ffff */
.L_x_82:
[----:B------:R-:W-:Y:S07]  /*9e80*/  MOV R5, UR21 ;  /* 0x0000001500057c02 */ /* 0x000fee0008000f00 */
.L_x_169:
[----:B-1----:R1:W2:Y:S02]  /*9e90*/  SYNCS.PHASECHK.TRANS64.TRYWAIT P0, [R5+URZ+0x68], R4 ;  /* 0x00006804050075a7 */ /* 0x0022a400080011ff */
[----:B--2---:R-:W-:Y:S05]  /*9ea0*/  @!P0 NANOSLEEP.SYNCS 0x989680 ;  /* 0x009896800000895d */ /* 0x004fea0003900000 */
[----:B------:R-:W2:Y:S02]  /*9eb0*/  @!P0 SYNCS.PHASECHK.TRANS64 P0, [R5+URZ+0x68], R4 ;  /* 0x00006804050085a7 */ /* 0x000ea400080010ff */
[----:B--2---:R-:W-:Y:S05]  /*9ec0*/  @!P0 BRA `(.L_x_169) ;  /* 0xfffffffc00f08947 */ /* 0x004fea000383ffff */
[----:B------:R-:W-:Y:S05]  /*9ed0*/  BRA `(.L_x_170) ;  /* 0xffffffac000c7947 */ /* 0x000fea000383ffff */
.L_x_83:
[----:B-1----:R-:W-:Y:S07]  /*9ee0*/  MOV R5, UR21 ;  /* 0x0000001500057c02 */ /* 0x002fee0008000f00 */
.L_x_171:
[----:B-1----:R1:W2:Y:S02]  /*9ef0*/  SYNCS.PHASECHK.TRANS64.TRYWAIT P0, [R5+URZ+0x70], R4 ;  /* 0x00007004050075a7 */ /* 0x0022a400080011ff */
[----:B--2---:R-:W-:Y:S05]  /*9f00*/  @!P0 NANOSLEEP.SYNCS 0x989680 ;  /* 0x009896800000895d */ /* 0x004fea0003900000 */
[----:B------:R-:W2:Y:S02]  /*9f10*/  @!P0 SYNCS.PHASECHK.TRANS64 P0, [R5+URZ+0x70], R4 ;  /* 0x00007004050085a7 */ /* 0x000ea400080010ff */
[----:B--2---:R-:W-:Y:S05]  /*9f20*/  @!P0 BRA `(.L_x_171) ;  /* 0xfffffffc00f08947 */ /* 0x004fea000383ffff */
[----:B------:R-:W-:Y:S05]  /*9f30*/  BRA `(.L_x_172) ;  /* 0xffffffac00507947 */ /* 0x000fea000383ffff */
.L_x_84:
[----:B-1----:R-:W-:Y:S07]  /*9f40*/  MOV R5, UR21 ;  /* 0x0000001500057c02 */ /* 0x002fee0008000f00 */
.L_x_173:
[----:B-1----:R1:W2:Y:S02]  /*9f50*/  SYNCS.PHASECHK.TRANS64.TRYWAIT P0, [R5+URZ+0x78], R4 ;  /* 0x00007804050075a7 */ /* 0x0022a400080011ff */
[----:B--2---:R-:W-:Y:S05]  /*9f60*/  @!P0 NANOSLEEP.SYNCS 0x989680 ;  /* 0x009896800000895d */ /* 0x004fea0003900000 */
[----:B------:R-:W2:Y:S02]  /*9f70*/  @!P0 SYNCS.PHASECHK.TRANS64 P0, [R5+URZ+0x78], R4 ;  /* 0x00007804050085a7 */ /* 0x000ea400080010ff */
[----:B--2---:R-:W-:Y:S05]  /*9f80*/  @!P0 BRA `(.L_x_173) ;  /* 0xfffffffc00f08947 */ /* 0x004fea000383ffff */
[----:B------:R-:W-:Y:S05]  /*9f90*/  BRA `(.L_x_174) ;  /* 0xffffffac00987947 */ /* 0x000fea000383ffff */
.L_x_86:
[----:B------:R-:W-:-:S07]  /*9fa0*/  MOV R0, UR21 ;  /* 0x0000001500007c02 */ /* 0x000fce0008000f00 */
.L_x_175:
[----:B-1----:R1:W2:Y:S02]  /*9fb0*/  SYNCS.PHASECHK.TRANS64.TRYWAIT P0, [R0+URZ+0x60], R3 ;  /* 0x00006003000075a7 */ /* 0x0022a400080011ff */
[----:B--2---:R-:W-:Y:S05]  /*9fc0*/  @!P0 NANOSLEEP.SYNCS 0x989680 ;  /* 0x009896800000895d */ /* 0x004fea0003900000 */
[----:B------:R-:W2:Y:S02]  /*9fd0*/  @!P0 SYNCS.PHASECHK.TRANS64 P0, [R0+URZ+0x60], R3 ;  /* 0x00006003000085a7 */ /* 0x000ea400080010ff */
[----:B--2---:R-:W-:Y:S05]  /*9fe0*/  @!P0 BRA `(.L_x_175) ;  /* 0xfffffffc00f08947 */ /* 0x004fea000383ffff */
[----:B------:R-:W-:Y:S05]  /*9ff0*/  BRA `(.L_x_176) ;  /* 0xffffffb000107947 */ /* 0x000fea000383ffff */
.L_x_87:
[----:B-1----:R-:W-:-:S07]  /*a000*/  MOV R0, UR21 ;  /* 0x0000001500007c02 */ /* 0x002fce0008000f00 */
.L_x_177:
[----:B-1----:R1:W2:Y:S02]  /*a010*/  SYNCS.PHASECHK.TRANS64.TRYWAIT P0, [R0+URZ+0x68], R3 ;  /* 0x00006803000075a7 */ /* 0x0022a400080011ff */
[----:B--2---:R-:W-:Y:S05]  /*a020*/  @!P0 NANOSLEEP.SYNCS 0x989680 ;  /* 0x009896800000895d */ /* 0x004fea0003900000 */
[----:B------:R-:W2:Y:S02]  /*a030*/  @!P0 SYNCS.PHASECHK.TRANS64 P0, [R0+URZ+0x68], R3 ;  /* 0x00006803000085a7 */ /* 0x000ea400080010ff */
[----:B--2---:R-:W-:Y:S05]  /*a040*/  @!P0 BRA `(.L_x_177) ;  /* 0xfffffffc00f08947 */ /* 0x004fea000383ffff */
[----:B------:R-:W-:Y:S05]  /*a050*/  BRA `(.L_x_178) ;  /* 0xffffffb000007947 */ /* 0x000fea000383ffff */
.L_x_88:
[----:B-1----:R-:W-:-:S07]  /*a060*/  MOV R0, UR21 ;  /* 0x0000001500007c02 */ /* 0x002fce0008000f00 */
.L_x_179:
[----:B-1----:R1:W2:Y:S02]  /*a070*/  SYNCS.PHASECHK.TRANS64.TRYWAIT P0, [R0+URZ+0x70], R3 ;  /* 0x00007003000075a7 */ /* 0x0022a400080011ff */
[----:B--2---:R-:W-:Y:S05]  /*a080*/  @!P0 NANOSLEEP.SYNCS 0x989680 ;  /* 0x009896800000895d */ /* 0x004fea0003900000 */
[----:B------:R-:W2:Y:S02]  /*a090*/  @!P0 SYNCS.PHASECHK.TRANS64 P0, [R0+URZ+0x70], R3 ;  /* 0x00007003000085a7 */ /* 0x000ea400080010ff */
[----:B--2---:R-:W-:Y:S05]  /*a0a0*/  @!P0 BRA `(.L_x_179) ;  /* 0xfffffffc00f08947 */ /* 0x004fea000383ffff */
[----:B------:R-:W-:Y:S05]  /*a0b0*/  BRA `(.L_x_180) ;  /* 0xffffffac00f07947 */ /* 0x000fea000383ffff */
.L_x_90:
[----:B-1----:R1:W2:Y:S02]  /*a0c0*/  SYNCS.PHASECHK.TRANS64.TRYWAIT P0, [R3+URZ+0x90], R0 ;  /* 0x00009000030075a7 */ /* 0x0022a400080011ff */
[----:B--2---:R-:W-:Y:S05]  /*a0d0*/  @!P0 NANOSLEEP.SYNCS 0x989680 ;  /* 0x009896800000895d */ /* 0x004fea0003900000 */
[----:B------:R-:W2:Y:S02]  /*a0e0*/  @!P0 SYNCS.PHASECHK.TRANS64 P0, [R3+URZ+0x90], R0 ;  /* 0x00009000030085a7 */ /* 0x000ea400080010ff */
[----:B--2---:R-:W-:Y:S05]  /*a0f0*/  @!P0 BRA `(.L_x_90) ;  /* 0xfffffffc00f08947 */ /* 0x004fea000383ffff */
[----:B------:R-:W-:Y:S05]  /*a100*/  BRA `(.L_x_181) ;  /* 0xffffffb000bc7947 */ /* 0x000fea000383ffff */
.L_x_101:
[----:B-1----:R-:W-:Y:S04]  /*a110*/  MOV R0, UR44 ;  /* 0x0000002c00007c02 */ /* 0x002fe80008000f00 */
[----:B------:R1:W2:Y:S03]  /*a120*/  SYNCS.PHASECHK.TRANS64.TRYWAIT P1, [R0+URZ+0x40], R5 ;  /* 0x00004005000075a7 */ /* 0x0002a600080211ff */
[----:B--2---:R-:W-:Y:S05]  /*a130*/  @!P1 NANOSLEEP.SYNCS 0x989680 ;  /* 0x009896800000995d */ /* 0x004fea0003900000 */
[----:B------:R-:W2:Y:S02]  /*a140*/  @!P1 SYNCS.PHASECHK.TRANS64 P1, [R0+URZ+0x40], R5 ;  /* 0x00004005000095a7 */ /* 0x000ea400080210ff */
[----:B--2---:R-:W-:Y:S05]  /*a150*/  @!P1 BRA `(.L_x_101) ;  /* 0xfffffffc00ec9947 */ /* 0x004fea000383ffff */
[----:B------:R-:W-:Y:S05]  /*a160*/  BRA `(.L_x_100) ;  /* 0xffffffc000507947 */ /* 0x000fea000383ffff */
.L_x_103:
[----:B-1----:R1:W4:Y:S02]  /*a170*/  SYNCS.PHASECHK.TRANS64.TRYWAIT P0, [R98+URZ+0xb0], R3 ;  /* 0x0000b003620075a7 */ /* 0x00232400080011ff */
[----:B----4-:R-:W-:Y:S05]  /*a180*/  @!P0 NANOSLEEP.SYNCS 0x989680 ;  /* 0x009896800000895d */ /* 0x010fea0003900000 */
[----:B------:R-:W4:Y:S02]  /*a190*/  @!P0 SYNCS.PHASECHK.TRANS64 P0, [R98+URZ+0xb0], R3 ;  /* 0x0000b003620085a7 */ /* 0x000f2400080010ff */
[----:B----4-:R-:W-:Y:S05]  /*a1a0*/  @!P0 BRA `(.L_x_103) ;  /* 0xfffffffc00f08947 */ /* 0x010fea000383ffff */
[----:B------:R-:W-:Y:S05]  /*a1b0*/  BRA `(.L_x_102) ;  /* 0xffffffc0007c7947 */ /* 0x000fea000383ffff */
.L_x_112:
[----:B--2---:R2:W3:Y:S02]  /*a1c0*/  SYNCS.PHASECHK.TRANS64.TRYWAIT P0, [R3+URZ+0x40], R0 ;  /* 0x00004000030075a7 */ /* 0x0044e400080011ff */
[----:B---3--:R-:W-:Y:S05]  /*a1d0*/  @!P0 NANOSLEEP.SYNCS 0x989680 ;  /* 0x009896800000895d */ /* 0x008fea0003900000 */
[----:B------:R-:W3:Y:S02]  /*a1e0*/  @!P0 SYNCS.PHASECHK.TRANS64 P0, [R3+URZ+0x40], R0 ;  /* 0x00004000030085a7 */ /* 0x000ee400080010ff */
[----:B---3--:R-:W-:Y:S05]  /*a1f0*/  @!P0 BRA `(.L_x_112) ;  /* 0xfffffffc00f08947 */ /* 0x008fea000383ffff */
[----:B------:R-:W-:Y:S05]  /*a200*/  BRA `(.L_x_111) ;  /* 0xffffffcc00607947 */ /* 0x000fea000383ffff */
.L_x_120:
[----:B-1----:R1:W3:Y:S02]  /*a210*/  SYNCS.PHASECHK.TRANS64.TRYWAIT P0, [R63+URZ+0x40], R4 ;  /* 0x000040043f0075a7 */ /* 0x0022e400080011ff */
[----:B---3--:R-:W-:Y:S05]  /*a220*/  @!P0 NANOSLEEP.SYNCS 0x989680 ;  /* 0x009896800000895d */ /* 0x008fea0003900000 */
[----:B------:R-:W3:Y:S02]  /*a230*/  @!P0 SYNCS.PHASECHK.TRANS64 P0, [R63+URZ+0x40], R4 ;  /* 0x000040043f0085a7 */ /* 0x000ee400080010ff */
[----:B---3--:R-:W-:Y:S05]  /*a240*/  @!P0 BRA `(.L_x_120) ;  /* 0xfffffffc00f08947 */ /* 0x008fea000383ffff */
[----:B------:R-:W-:Y:S05]  /*a250*/  BRA `(.L_x_119) ;  /* 0xffffffd800687947 */ /* 0x000fea000383ffff */
.L_x_128:
[----:B-1----:R1:W3:Y:S02]  /*a260*/  SYNCS.PHASECHK.TRANS64.TRYWAIT P0, [R108+URZ+0x40], R3 ;  /* 0x000040036c0075a7 */ /* 0x0022e400080011ff */
[----:B---3--:R-:W-:Y:S05]  /*a270*/  @!P0 NANOSLEEP.SYNCS 0x989680 ;  /* 0x009896800000895d */ /* 0x008fea0003900000 */
[----:B------:R-:W3:Y:S02]  /*a280*/  @!P0 SYNCS.PHASECHK.TRANS64 P0, [R108+URZ+0x40], R3 ;  /* 0x000040036c0085a7 */ /* 0x000ee400080010ff */
[----:B---3--:R-:W-:Y:S05]  /*a290*/  @!P0 BRA `(.L_x_128) ;  /* 0xfffffffc00f08947 */ /* 0x008fea000383ffff */
[----:B------:R-:W-:Y:S05]  /*a2a0*/  BRA `(.L_x_127) ;  /* 0xffffffe4006c7947 */ /* 0x000fea000383ffff */
        .weak           $__internal_0_$__cuda_sm10x_tcgen05_guardrail_trap_col_being_dealloced_not_returned_by_alloc
        .type           $__internal_0_$__cuda_sm10x_tcgen05_guardrail_trap_col_being_dealloced_not_returned_by_alloc,@function
        .size           $__internal_0_$__cuda_sm10x_tcgen05_guardrail_trap_col_being_dealloced_not_returned_by_alloc,($__internal_1_$__cuda_sm10x_tcgen05_guardrail_trap_phase_invalid_during_alloc - $__internal_0_$__cuda_sm10x_tcgen05_guardrail_trap_col_being_dealloced_not_returned_by_alloc)
$__internal_0_$__cuda_sm10x_tcgen05_guardrail_trap_col_being_dealloced_not_returned_by_alloc:
[----:B------:R-:W-:Y:S05]  /*a2b0*/  BPT.TRAP 0x1 ;  /* 0x000000040000795c */ /* 0x000fea0000300000 */
[----:B------:R-:W-:-:S04]  /*a2c0*/  HFMA2 R3, -RZ, RZ, 0, 0 ;  /* 0x00000000ff037431 */ /* 0x000fc800000001ff */
[----:B------:R-:W-:Y:S05]  /*a2d0*/  RET.REL.NODEC R2 `(_ZN7cutlass13device_kernelINS_4gemm6kernel13GemmUniversalIN4cute5tupleIJiiiiEEENS1_10collective13CollectiveMmaINS1_35MainloopSm100TmaUmmaWarpSpecializedILi4ELi2ELi4ENS5_IJNS4_1CILi4EEENSA_ILi1EEESC_EEEEENS5_IJNSA_ILi64EEENSA_ILi256EEESF_EEENS_10bfloat16_tENS5_IJlSC_lEEESI_SJ_NS4_8TiledMMAINS4_8MMA_AtomIJNS4_20SM100_MMA_F16BF16_SSISI_SI_fLi64ELi256ELNS4_4UMMA5MajorE0ELSO_0ELNSN_7ScaleInE0ELSP_0EEEEEENS4_6LayoutINS5_IJSC_SC_SC_EEENS5_IJNSA_ILi0EEESU_SU_EEEEENS5_IJNS4_10UnderscoreESX_SX_EEEEENS4_13SM90_TMA_LOADENS4_14ComposedLayoutINS4_7SwizzleILi3ELi4ELi3EEENS4_18smem_ptr_flag_bitsILi16EEENSS_INS5_IJNSA_ILi8EEESF_EEENS5_IJSF_SC_EEEEEEEvNS4_8identityENS4_23SM90_TMA_LOAD_MULTICASTES1A_vS1B_EENS_8epilogue10collective18CollectiveEpilogueINS1E_23Sm100TmaWarpSpecializedILi4ELi2ELi32ELb1ELb0EEEJSH_NS5_IJNSS_ISF_SC_EES1J_EEESI_SJ_SI_SJ_NS1E_6fusion15FusionCallbacksIS1I_NS1L_17LinearCombinationISI_fSI_fLNS_15FloatRoundStyleE2EEESH_S1K_JEEENS4_5SM1004TMEM4LOAD26SM100_TMEM_LOAD_16dp256b8xES10_S1A_NS4_17SM75_U32x4_LDSM_NENS4_14SM90_TMA_STOREES1A_NS4_17SM90_U32x4_STSM_NENS4_39AutoVectorizingCopyWithAssumedAlignmentILi128EEEEEEvvEEEEvNT_6ParamsE) ;  /* 0xffffff5c02487950 */ /* 0x000fea0003c3ffff */
        .weak           $__internal_1_$__cuda_sm10x_tcgen05_guardrail_trap_phase_invalid_during_alloc
        .type           $__internal_1_$__cuda_sm10x_tcgen05_guardrail_trap_phase_invalid_during_alloc,@function
        .size           $__internal_1_$__cuda_sm10x_tcgen05_guardrail_trap_phase_invalid_during_alloc,($__internal_2_$__cuda_sm10x_tcgen05_guardrail_trap_unallocated_columns_being_dealloced - $__internal_1_$__cuda_sm10x_tcgen05_guardrail_trap_phase_invalid_during_alloc)
$__internal_1_$__cuda_sm10x_tcgen05_guardrail_trap_phase_invalid_during_alloc:
[----:B------:R-:W-:Y:S05]  /*a2e0*/  BPT.TRAP 0x1 ;  /* 0x000000040000795c */ /* 0x000fea0000300000 */
[----:B------:R-:W-:-:S04]  /*a2f0*/  MOV R5, 0x0 ;  /* 0x0000000000057802 */ /* 0x000fc80000000f00 */
[----:B------:R-:W-:Y:S05]  /*a300*/  RET.REL.NODEC R4 `(_ZN7cutlass13device_kernelINS_4gemm6kernel13GemmUniversalIN4cute5tupleIJiiiiEEENS1_10collective13CollectiveMmaINS1_35MainloopSm100TmaUmmaWarpSpecializedILi4ELi2ELi4ENS5_IJNS4_1CILi4EEENSA_ILi1EEESC_EEEEENS5_IJNSA_ILi64EEENSA_ILi256EEESF_EEENS_10bfloat16_tENS5_IJlSC_lEEESI_SJ_NS4_8TiledMMAINS4_8MMA_AtomIJNS4_20SM100_MMA_F16BF16_SSISI_SI_fLi64ELi256ELNS4_4UMMA5MajorE0ELSO_0ELNSN_7ScaleInE0ELSP_0EEEEEENS4_6LayoutINS5_IJSC_SC_SC_EEENS5_IJNSA_ILi0EEESU_SU_EEEEENS5_IJNS4_10UnderscoreESX_SX_EEEEENS4_13SM90_TMA_LOADENS4_14ComposedLayoutINS4_7SwizzleILi3ELi4ELi3EEENS4_18smem_ptr_flag_bitsILi16EEENSS_INS5_IJNSA_ILi8EEESF_EEENS5_IJSF_SC_EEEEEEEvNS4_8identityENS4_23SM90_TMA_LOAD_MULTICASTES1A_vS1B_EENS_8epilogue10collective18CollectiveEpilogueINS1E_23Sm100TmaWarpSpecializedILi4ELi2ELi32ELb1ELb0EEEJSH_NS5_IJNSS_ISF_SC_EES1J_EEESI_SJ_SI_SJ_NS1E_6fusion15FusionCallbacksIS1I_NS1L_17LinearCombinationISI_fSI_fLNS_15FloatRoundStyleE2EEESH_S1K_JEEENS4_5SM1004TMEM4LOAD26SM100_TMEM_LOAD_16dp256b8xES10_S1A_NS4_17SM75_U32x4_LDSM_NENS4_14SM90_TMA_STOREES1A_NS4_17SM90_U32x4_STSM_NENS4_39AutoVectorizingCopyWithAssumedAlignmentILi128EEEEEEvvEEEEvNT_6ParamsE) ;  /* 0xffffff5c043c7950 */ /* 0x000fea0003c3ffff */
        .weak           $__internal_2_$__cuda_sm10x_tcgen05_guardrail_trap_unallocated_columns_being_dealloced
        .type           $__internal_2_$__cuda_sm10x_tcgen05_guardrail_trap_unallocated_columns_being_dealloced,@function
        .size           $__internal_2_$__cuda_sm10x_tcgen05_guardrail_trap_unallocated_columns_being_dealloced,(.L_x_183 - $__internal_2_$__cuda_sm10x_tcgen05_guardrail_trap_unallocated_columns_being_dealloced)
$__internal_2_$__cuda_sm10x_tcgen05_guardrail_trap_unallocated_columns_being_dealloced:
[----:B------:R-:W-:Y:S05]  /*a310*/  BPT.TRAP 0x1 ;  /* 0x000000040000795c */ /* 0x000fea0000300000 */
[----:B------:R-:W-:-:S04]  /*a320*/  HFMA2 R3, -RZ, RZ, 0, 0 ;  /* 0x00000000ff037431 */ /* 0x000fc800000001ff */
[----:B------:R-:W-:Y:S05]  /*a330*/  RET.REL.NODEC R2 `(_ZN7cutlass13device_kernelINS_4gemm6kernel13GemmUniversalIN4cute5tupleIJiiiiEEENS1_10collective13CollectiveMmaINS1_35MainloopSm100TmaUmmaWarpSpecializedILi4ELi2ELi4ENS5_IJNS4_1CILi4EEENSA_ILi1EEESC_EEEEENS5_IJNSA_ILi64EEENSA_ILi256EEESF_EEENS_10bfloat16_tENS5_IJlSC_lEEESI_SJ_NS4_8TiledMMAINS4_8MMA_AtomIJNS4_20SM100_MMA_F16BF16_SSISI_SI_fLi64ELi256ELNS4_4UMMA5MajorE0ELSO_0ELNSN_7ScaleInE0ELSP_0EEEEEENS4_6LayoutINS5_IJSC_SC_SC_EEENS5_IJNSA_ILi0EEESU_SU_EEEEENS5_IJNS4_10UnderscoreESX_SX_EEEEENS4_13SM90_TMA_LOADENS4_14ComposedLayoutINS4_7SwizzleILi3ELi4ELi3EEENS4_18smem_ptr_flag_bitsILi16EEENSS_INS5_IJNSA_ILi8EEESF_EEENS5_IJSF_SC_EEEEEEEvNS4_8identityENS4_23SM90_TMA_LOAD_MULTICASTES1A_vS1B_EENS_8epilogue10collective18CollectiveEpilogueINS1E_23Sm100TmaWarpSpecializedILi4ELi2ELi32ELb1ELb0EEEJSH_NS5_IJNSS_ISF_SC_EES1J_EEESI_SJ_SI_SJ_NS1E_6fusion15FusionCallbacksIS1I_NS1L_17LinearCombinationISI_fSI_fLNS_15FloatRoundStyleE2EEESH_S1K_JEEENS4_5SM1004TMEM4LOAD26SM100_TMEM_LOAD_16dp256b8xES10_S1A_NS4_17SM75_U32x4_LDSM_NENS4_14SM90_TMA_STOREES1A_NS4_17SM90_U32x4_STSM_NENS4_39AutoVectorizingCopyWithAssumedAlignmentILi128EEEEEEvvEEEEvNT_6ParamsE) ;  /* 0xffffff5c02307950 */ /* 0x000fea0003c3ffff */
.L_x_182:
[----:B------:R-:W-:-:S00]  /*a340*/  BRA `(.L_x_182) ;  /* 0xfffffffc00fc7947 */ /* 0x000fc0000383ffff */
[----:B------:R-:W-:-:S00]  /*a350*/  NOP ;  /* 0x0000000000007918 */ /* 0x000fc00000000000 */
        /* <DEDUP_REMOVED lines=10> */
.L_x_183:


//--------------------- .nv.global.init           --------------------------
	.section	.nv.global.init,"aw",@progbits
.nv.global.init:
	.type		$str$27,@object
	.size		$str$27,($str$28 - $str$27)
$str$27:
        /*0000*/ 	.byte	0x28, 0x61, 0x64, 0x64, 0x72, 0x65, 0x73, 0x73, 0x20, 0x26, 0x20, 0x6d, 0x61, 0x73, 0x6b, 0x29
        /*0010*/ 	.byte	0x20, 0x3d, 0x3d, 0x20, 0x30, 0x00
	.type		$str$28,@object
	.size		$str$28,($str$26 - $str$28)
$str$28:
        /*0016*/ 	.byte	0x2f, 0x74, 0x6d, 0x70, 0x2f, 0x63, 0x75, 0x74, 0x6c, 0x61, 0x73, 0x73, 0x5f, 0x73, 0x77, 0x65
        /*0026*/ 	.byte	0x65, 0x70, 0x5f, 0x73, 0x72, 0x63, 0x2f, 0x69, 0x6e, 0x63, 0x6c, 0x75, 0x64, 0x65, 0x2f, 0x63
        /*0036*/ 	.byte	0x75, 0x74, 0x65, 0x2f, 0x70, 0x6f, 0x69, 0x6e, 0x74, 0x65, 0x72, 0x5f, 0x66, 0x6c, 0x61, 0x67
        /*0046*/ 	.byte	0x67, 0x65, 0x64, 0x2e, 0x68, 0x70, 0x70, 0x00
	.type		$str$26,@object
	.size		$str$26,($str$25 - $str$26)
$str$26:
        /*004e*/ 	.byte	0x2f, 0x74, 0x6d, 0x70, 0x2f, 0x63, 0x75, 0x74, 0x6c, 0x61, 0x73, 0x73, 0x5f, 0x73, 0x77, 0x65
        /*005e*/ 	.byte	0x65, 0x70, 0x5f, 0x73, 0x72, 0x63, 0x2f, 0x69, 0x6e, 0x63, 0x6c, 0x75, 0x64, 0x65, 0x2f, 0x63
        /*006e*/ 	.byte	0x75, 0x74, 0x65, 0x2f, 0x61, 0x74, 0x6f, 0x6d, 0x2f, 0x63, 0x6f, 0x70, 0x79, 0x5f, 0x74, 0x72
        /*007e*/ 	.byte	0x61, 0x69, 0x74, 0x73, 0x5f, 0x73, 0x6d, 0x31, 0x30, 0x30, 0x2e, 0x68, 0x70, 0x70, 0x00
	.type		$str$25,@object
	.size		$str$25,(__unnamed_1 - $str$25)
$str$25:
        /*008d*/ 	.byte	0x28, 0x28, 0x75, 0x69, 0x6e, 0x74, 0x33, 0x32, 0x5f, 0x74, 0x28, 0x74, 0x68, 0x72, 0x65, 0x61
        /*009d*/ 	.byte	0x64, 0x49, 0x64, 0x78, 0x2e, 0x78, 0x29, 0x20, 0x2f, 0x20, 0x33, 0x32, 0x29, 0x20, 0x25, 0x20
        /*00ad*/ 	.byte	0x34, 0x29, 0x20, 0x3d, 0x3d, 0x20, 0x28, 0x28, 0x28, 0x74, 0x6d, 0x65, 0x6d, 0x5f, 0x61, 0x64
        /*00bd*/ 	.byte	0x64, 0x72, 0x20, 0x3e, 0x3e, 0x20, 0x31, 0x36, 0x29, 0x20, 0x2f, 0x20, 0x33, 0x32, 0x29, 0x20
        /*00cd*/ 	.byte	0x25, 0x20, 0x34, 0x29, 0x00
	.type		__unnamed_1,@object
	.size		__unnamed_1,(__unnamed_2 - __unnamed_1)
__unnamed_1:
        /*00d2*/ 	.byte	0x61, 0x75, 0x74, 0x6f, 0x20, 0x63, 0x75, 0x74, 0x65, 0x3a, 0x3a, 0x61, 0x73, 0x5f, 0x70, 0x6f
        /* <DEDUP_REMOVED lines=24> */
        /*0262*/ 	.byte	0x30, 0x39, 0x36, 0x3e, 0x3e, 0x3e, 0x3e, 0x5d, 0x00
	.type		__unnamed_2,@object
	.size		__unnamed_2,(.L_2 - __unnamed_2)
__unnamed_2:
        /* <DEDUP_REMOVED lines=46> */
        /*054b*/ 	.byte	0x75, 0x74, 0x65, 0x3a, 0x3a, 0x43, 0x3c, 0x30, 0x3e, 0x3e, 0x3e, 0x3e, 0x5d, 0x00
.L_2:


//--------------------- .nv.shared._ZN7cutlass13device_kernelINS_4gemm6kernel13GemmUniversalIN4cute5tupleIJiiiiEEENS1_10collective13CollectiveMmaINS1_35MainloopSm100TmaUmmaWarpSpecializedILi4ELi2ELi4ENS5_IJNS4_1CILi4EEENSA_ILi1EEESC_EEEEENS5_IJNSA_ILi64EEENSA_ILi256EEESF_EEENS_10bfloat16_tENS5_IJlSC_lEEESI_SJ_NS4_8TiledMMAINS4_8MMA_AtomIJNS4_20SM100_MMA_F16BF16_SSISI_SI_fLi64ELi256ELNS4_4UMMA5MajorE0ELSO_0ELNSN_7ScaleInE0ELSP_0EEEEEENS4_6LayoutINS5_IJSC_SC_SC_EEENS5_IJNSA_ILi0EEESU_SU_EEEEENS5_IJNS4_10UnderscoreESX_SX_EEEEENS4_13SM90_TMA_LOADENS4_14ComposedLayoutINS4_7SwizzleILi3ELi4ELi3EEENS4_18smem_ptr_flag_bitsILi16EEENSS_INS5_IJNSA_ILi8EEESF_EEENS5_IJSF_SC_EEEEEEEvNS4_8identityENS4_23SM90_TMA_LOAD_MULTICASTES1A_vS1B_EENS_8epilogue10collective18CollectiveEpilogueINS1E_23Sm100TmaWarpSpecializedILi4ELi2ELi32ELb1ELb0EEEJSH_NS5_IJNSS_ISF_SC_EES1J_EEESI_SJ_SI_SJ_NS1E_6fusion15FusionCallbacksIS1I_NS1L_17LinearCombinationISI_fSI_fLNS_15FloatRoundStyleE2EEESH_S1K_JEEENS4_5SM1004TMEM4LOAD26SM100_TMEM_LOAD_16dp256b8xES10_S1A_NS4_17SM75_U32x4_LDSM_NENS4_14SM90_TMA_STOREES1A_NS4_17SM90_U32x4_STSM_NENS4_39AutoVectorizingCopyWithAssumedAlignmentILi128EEEEEEvvEEEEvNT_6ParamsE --------------------------
	.section	.nv.shared._ZN7cutlass13device_kernelINS_4gemm6kernel13GemmUniversalIN4cute5tupleIJiiiiEEENS1_10collective13CollectiveMmaINS1_35MainloopSm100TmaUmmaWarpSpecializedILi4ELi2ELi4ENS5_IJNS4_1CILi4EEENSA_ILi1EEESC_EEEEENS5_IJNSA_ILi64EEENSA_ILi256EEESF_EEENS_10bfloat16_tENS5_IJlSC_lEEESI_SJ_NS4_8TiledMMAINS4_8MMA_AtomIJNS4_20SM100_MMA_F16BF16_SSISI_SI_fLi64ELi256ELNS4_4UMMA5MajorE0ELSO_0ELNSN_7ScaleInE0ELSP_0EEEEEENS4_6LayoutINS5_IJSC_SC_SC_EEENS5_IJNSA_ILi0EEESU_SU_EEEEENS5_IJNS4_10UnderscoreESX_SX_EEEEENS4_13SM90_TMA_LOADENS4_14ComposedLayoutINS4_7SwizzleILi3ELi4ELi3EEENS4_18smem_ptr_flag_bitsILi16EEENSS_INS5_IJNSA_ILi8EEESF_EEENS5_IJSF_SC_EEEEEEEvNS4_8identityENS4_23SM90_TMA_LOAD_MULTICASTES1A_vS1B_EENS_8epilogue10collective18CollectiveEpilogueINS1E_23Sm100TmaWarpSpecializedILi4ELi2ELi32ELb1ELb0EEEJSH_NS5_IJNSS_ISF_SC_EES1J_EEESI_SJ_SI_SJ_NS1E_6fusion15FusionCallbacksIS1I_NS1L_17LinearCombinationISI_fSI_fLNS_15FloatRoundStyleE2EEESH_S1K_JEEENS4_5SM1004TMEM4LOAD26SM100_TMEM_LOAD_16dp256b8xES10_S1A_NS4_17SM75_U32x4_LDSM_NENS4_14SM90_TMA_STOREES1A_NS4_17SM90_U32x4_STSM_NENS4_39AutoVectorizingCopyWithAssumedAlignmentILi128EEEEEEvvEEEEvNT_6ParamsE,"aw",@nobits
	.sectionflags	@""
	.align	16
	.zero		1024


//--------------------- .nv.shared.reserved.0     --------------------------
	.section	.nv.shared.reserved.0,"aw",@nobits
	.weak		__nv_reservedSMEM_offset_0_alias
	.size		__nv_reservedSMEM_offset_0_alias, 0, 64
	.other		__nv_reservedSMEM_offset_0_alias,@"STO_CUDA_RESERVED_SHARED STV_DEFAULT"
__nv_reservedSMEM_offset_0_alias:
	.zero		0
.nv.shared.reserved.0:
	.zero		64
	.weak		__nv_reservedSMEM_tcgen05_partition
	.type		__nv_reservedSMEM_tcgen05_partition,@object
	.size		__nv_reservedSMEM_tcgen05_partition,(.L_0 - __nv_reservedSMEM_tcgen05_partition)
__nv_reservedSMEM_tcgen05_partition:
	.zero		32
.L_0:


//--------------------- .nv.global                --------------------------
	.section	.nv.global,"aw",@nobits
.nv.global:
	.type		_ZN40_INTERNAL_11dcf1f3_4_k_cu_cd9b1096_222084cute1_E,@object
	.size		_ZN40_INTERNAL_11dcf1f3_4_k_cu_cd9b1096_222084cute1_E,(_ZN40_INTERNAL_11dcf1f3_4_k_cu_cd9b1096_222084cuda3std3__45__cpo6cbeginE - _ZN40_INTERNAL_11dcf1f3_4_k_cu_cd9b1096_222084cute1_E)
_ZN40_INTERNAL_11dcf1f3_4_k_cu_cd9b1096_222084cute1_E:
	.zero		1
	.type		_ZN40_INTERNAL_11dcf1f3_4_k_cu_cd9b1096_222084cuda3std3__45__cpo6cbeginE,@object
	.size		_ZN40_INTERNAL_11dcf1f3_4_k_cu_cd9b1096_222084cuda3std3__45__cpo6cbeginE,(_ZN40_INTERNAL_11dcf1f3_4_k_cu_cd9b1096_222084cuda3std3__48in_placeE - _ZN40_INTERNAL_11dcf1f3_4_k_cu_cd9b1096_222084cuda3std3__45__cpo6cbeginE)
_ZN40_INTERNAL_11dcf1f3_4_k_cu_cd9b1096_222084cuda3std3__45__cpo6cbeginE:
	.zero		1
	.type		_ZN40_INTERNAL_11dcf1f3_4_k_cu_cd9b1096_222084cuda3std3__48in_placeE,@object
	.size		_ZN40_INTERNAL_11dcf1f3_4_k_cu_cd9b1096_222084cuda3std3__48in_placeE,(_ZN40_INTERNAL_11dcf1f3_4_k_cu_cd9b1096_222084cuda3std6ranges3__45__cpo9iter_moveE - _ZN40_INTERNAL_11dcf1f3_4_k_cu_cd9b1096_222084cuda3std3__48in_placeE)
_ZN40_INTERNAL_11dcf1f3_4_k_cu_cd9b1096_222084cuda3std3__48in_placeE:
	.zero		1
	.type		_ZN40_INTERNAL_11dcf1f3_4_k_cu_cd9b1096_222084cuda3std6ranges3__45__cpo9iter_moveE,@object
	.size		_ZN40_INTERNAL_11dcf1f3_4_k_cu_cd9b1096_222084cuda3std6ranges3__45__cpo9iter_moveE,(_ZN40_INTERNAL_11dcf1f3_4_k_cu_cd9b1096_222084cuda3std3__45__cpo5beginE - _ZN40_INTERNAL_11dcf1f3_4_k_cu_cd9b1096_222084cuda3std6ranges3__45__cpo9iter_moveE)
_ZN40_INTERNAL_11dcf1f3_4_k_cu_cd9b1096_222084cuda3std6ranges3__45__cpo9iter_moveE:
	.zero		1
	.type		_ZN40_INTERNAL_11dcf1f3_4_k_cu_cd9b1096_222084cuda3std3__45__cpo5beginE,@object
	.size		_ZN40_INTERNAL_11dcf1f3_4_k_cu_cd9b1096_222084cuda3std3__45__cpo5beginE,(_ZN40_INTERNAL_11dcf1f3_4_k_cu_cd9b1096_222084cuda3std3__442_GLOBAL__N__11dcf1f3_4_k_cu_cd9b1096_222086ignoreE - _ZN40_INTERNAL_11dcf1f3_4_k_cu_cd9b1096_222084cuda3std3__45__cpo5beginE)
_ZN40_INTERNAL_11dcf1f3_4_k_cu_cd9b1096_222084cuda3std3__45__cpo5beginE:
	.zero		1
	.type		_ZN40_INTERNAL_11dcf1f3_4_k_cu_cd9b1096_222084cuda3std3__442_GLOBAL__N__11dcf1f3_4_k_cu_cd9b1096_222086ignoreE,@object
	.size		_ZN40_INTERNAL_11dcf1f3_4_k_cu_cd9b1096_222084cuda3std3__442_GLOBAL__N__11dcf1f3_4_k_cu_cd9b1096_222086ignoreE,(_ZN40_INTERNAL_11dcf1f3_4_k_cu_cd9b1096_222084cute7productE - _ZN40_INTERNAL_11dcf1f3_4_k_cu_cd9b1096_222084cuda3std3__442_GLOBAL__N__11dcf1f3_4_k_cu_cd9b1096_222086ignoreE)
_ZN40_INTERNAL_11dcf1f3_4_k_cu_cd9b1096_222084cuda3std3__442_GLOBAL__N__11dcf1f3_4_k_cu_cd9b1096_222086ignoreE:
	.zero		1
	.type		_ZN40_INTERNAL_11dcf1f3_4_k_cu_cd9b1096_222084cute7productE,@object
	.size		_ZN40_INTERNAL_11dcf1f3_4_k_cu_cd9b1096_222084cute7productE,(_ZN40_INTERNAL_11dcf1f3_4_k_cu_cd9b1096_222084cuda3std3__45__cpo3endE - _ZN40_INTERNAL_11dcf1f3_4_k_cu_cd9b1096_222084cute7productE)
_ZN40_INTERNAL_11dcf1f3_4_k_cu_cd9b1096_222084cute7productE:
	.zero		1
	.type		_ZN40_INTERNAL_11dcf1f3_4_k_cu_cd9b1096_222084cuda3std3__45__cpo3endE,@object
	.size		_ZN40_INTERNAL_11dcf1f3_4_k_cu_cd9b1096_222084cuda3std3__45__cpo3endE,(_ZN40_INTERNAL_11dcf1f3_4_k_cu_cd9b1096_222084cuda3std3__419piecewise_constructE - _ZN40_INTERNAL_11dcf1f3_4_k_cu_cd9b1096_222084cuda3std3__45__cpo3endE)
_ZN40_INTERNAL_11dcf1f3_4_k_cu_cd9b1096_222084cuda3std3__45__cpo3endE:
	.zero		1
	.type		_ZN40_INTERNAL_11dcf1f3_4_k_cu_cd9b1096_222084cuda3std3__419piecewise_constructE,@object
	.size		_ZN40_INTERNAL_11dcf1f3_4_k_cu_cd9b1096_222084cuda3std3__419piecewise_constructE,(_ZN40_INTERNAL_11dcf1f3_4_k_cu_cd9b1096_222084cuda3std3__45__cpo4cendE - _ZN40_INTERNAL_11dcf1f3_4_k_cu_cd9b1096_222084cuda3std3__419piecewise_constructE)
_ZN40_INTERNAL_11dcf1f3_4_k_cu_cd9b1096_222084cuda3std3__419piecewise_constructE:
	.zero		1
	.type		_ZN40_INTERNAL_11dcf1f3_4_k_cu_cd9b1096_222084cuda3std3__45__cpo4cendE,@object
	.size		_ZN40_INTERNAL_11dcf1f3_4_k_cu_cd9b1096_222084cuda3std3__45__cpo4cendE,(_ZN40_INTERNAL_11dcf1f3_4_k_cu_cd9b1096_222084cuda3std6ranges3__45__cpo4swapE - _ZN40_INTERNAL_11dcf1f3_4_k_cu_cd9b1096_222084cuda3std3__45__cpo4cendE)
_ZN40_INTERNAL_11dcf1f3_4_k_cu_cd9b1096_222084cuda3std3__45__cpo4cendE:
	.zero		1
	.type		_ZN40_INTERNAL_11dcf1f3_4_k_cu_cd9b1096_222084cuda3std6ranges3__45__cpo4swapE,@object
	.size		_ZN40_INTERNAL_11dcf1f3_4_k_cu_cd9b1096_222084cuda3std6ranges3__45__cpo4swapE,(.L_10 - _ZN40_INTERNAL_11dcf1f3_4_k_cu_cd9b1096_222084cuda3std6ranges3__45__cpo4swapE)
_ZN40_INTERNAL_11dcf1f3_4_k_cu_cd9b1096_222084cuda3std6ranges3__45__cpo4swapE:
	.zero		1
.L_10:


//--------------------- .nv.constant0._ZN7cutlass13device_kernelINS_4gemm6kernel13GemmUniversalIN4cute5tupleIJiiiiEEENS1_10collective13CollectiveMmaINS1_35MainloopSm100TmaUmmaWarpSpecializedILi4ELi2ELi4ENS5_IJNS4_1CILi4EEENSA_ILi1EEESC_EEEEENS5_IJNSA_ILi64EEENSA_ILi256EEESF_EEENS_10bfloat16_tENS5_IJlSC_lEEESI_SJ_NS4_8TiledMMAINS4_8MMA_AtomIJNS4_20SM100_MMA_F16BF16_SSISI_SI_fLi64ELi256ELNS4_4UMMA5MajorE0ELSO_0ELNSN_7ScaleInE0ELSP_0EEEEEENS4_6LayoutINS5_IJSC_SC_SC_EEENS5_IJNSA_ILi0EEESU_SU_EEEEENS5_IJNS4_10UnderscoreESX_SX_EEEEENS4_13SM90_TMA_LOADENS4_14ComposedLayoutINS4_7SwizzleILi3ELi4ELi3EEENS4_18smem_ptr_flag_bitsILi16EEENSS_INS5_IJNSA_ILi8EEESF_EEENS5_IJSF_SC_EEEEEEEvNS4_8identityENS4_23SM90_TMA_LOAD_MULTICASTES1A_vS1B_EENS_8epilogue10collective18CollectiveEpilogueINS1E_23Sm100TmaWarpSpecializedILi4ELi2ELi32ELb1ELb0EEEJSH_NS5_IJNSS_ISF_SC_EES1J_EEESI_SJ_SI_SJ_NS1E_6fusion15FusionCallbacksIS1I_NS1L_17LinearCombinationISI_fSI_fLNS_15FloatRoundStyleE2EEESH_S1K_JEEENS4_5SM1004TMEM4LOAD26SM100_TMEM_LOAD_16dp256b8xES10_S1A_NS4_17SM75_U32x4_LDSM_NENS4_14SM90_TMA_STOREES1A_NS4_17SM90_U32x4_STSM_NENS4_39AutoVectorizingCopyWithAssumedAlignmentILi128EEEEEEvvEEEEvNT_6ParamsE --------------------------
	.section	.nv.constant0._ZN7cutlass13device_kernelINS_4gemm6kernel13GemmUniversalIN4cute5tupleIJiiiiEEENS1_10collective13CollectiveMmaINS1_35MainloopSm100TmaUmmaWarpSpecializedILi4ELi2ELi4ENS5_IJNS4_1CILi4EEENSA_ILi1EEESC_EEEEENS5_IJNSA_ILi64EEENSA_ILi256EEESF_EEENS_10bfloat16_tENS5_IJlSC_lEEESI_SJ_NS4_8TiledMMAINS4_8MMA_AtomIJNS4_20SM100_MMA_F16BF16_SSISI_SI_fLi64ELi256ELNS4_4UMMA5MajorE0ELSO_0ELNSN_7ScaleInE0ELSP_0EEEEEENS4_6LayoutINS5_IJSC_SC_SC_EEENS5_IJNSA_ILi0EEESU_SU_EEEEENS5_IJNS4_10UnderscoreESX_SX_EEEEENS4_13SM90_TMA_LOADENS4_14ComposedLayoutINS4_7SwizzleILi3ELi4ELi3EEENS4_18smem_ptr_flag_bitsILi16EEENSS_INS5_IJNSA_ILi8EEESF_EEENS5_IJSF_SC_EEEEEEEvNS4_8identityENS4_23SM90_TMA_LOAD_MULTICASTES1A_vS1B_EENS_8epilogue10collective18CollectiveEpilogueINS1E_23Sm100TmaWarpSpecializedILi4ELi2ELi32ELb1ELb0EEEJSH_NS5_IJNSS_ISF_SC_EES1J_EEESI_SJ_SI_SJ_NS1E_6fusion15FusionCallbacksIS1I_NS1L_17LinearCombinationISI_fSI_fLNS_15FloatRoundStyleE2EEESH_S1K_JEEENS4_5SM1004TMEM4LOAD26SM100_TMEM_LOAD_16dp256b8xES10_S1A_NS4_17SM75_U32x4_LDSM_NENS4_14SM90_TMA_STOREES1A_NS4_17SM90_U32x4_STSM_NENS4_39AutoVectorizingCopyWithAssumedAlignmentILi128EEEEEEvvEEEEvNT_6ParamsE,"a",@progbits
	.sectionflags	@""
	.align	4
.nv.constant0._ZN7cutlass13device_kernelINS_4gemm6kernel13GemmUniversalIN4cute5tupleIJiiiiEEENS1_10collective13CollectiveMmaINS1_35MainloopSm100TmaUmmaWarpSpecializedILi4ELi2ELi4ENS5_IJNS4_1CILi4EEENSA_ILi1EEESC_EEEEENS5_IJNSA_ILi64EEENSA_ILi256EEESF_EEENS_10bfloat16_tENS5_IJlSC_lEEESI_SJ_NS4_8TiledMMAINS4_8MMA_AtomIJNS4_20SM100_MMA_F16BF16_SSISI_SI_fLi64ELi256ELNS4_4UMMA5MajorE0ELSO_0ELNSN_7ScaleInE0ELSP_0EEEEEENS4_6LayoutINS5_IJSC_SC_SC_EEENS5_IJNSA_ILi0EEESU_SU_EEEEENS5_IJNS4_10UnderscoreESX_SX_EEEEENS4_13SM90_TMA_LOADENS4_14ComposedLayoutINS4_7SwizzleILi3ELi4ELi3EEENS4_18smem_ptr_flag_bitsILi16EEENSS_INS5_IJNSA_ILi8EEESF_EEENS5_IJSF_SC_EEEEEEEvNS4_8identityENS4_23SM90_TMA_LOAD_MULTICASTES1A_vS1B_EENS_8epilogue10collective18CollectiveEpilogueINS1E_23Sm100TmaWarpSpecializedILi4ELi2ELi32ELb1ELb0EEEJSH_NS5_IJNSS_ISF_SC_EES1J_EEESI_SJ_SI_SJ_NS1E_6fusion15FusionCallbacksIS1I_NS1L_17LinearCombinationISI_fSI_fLNS_15FloatRoundStyleE2EEESH_S1K_JEEENS4_5SM1004TMEM4LOAD26SM100_TMEM_LOAD_16dp256b8xES10_S1A_NS4_17SM75_U32x4_LDSM_NENS4_14SM90_TMA_STOREES1A_NS4_17SM90_U32x4_STSM_NENS4_39AutoVectorizingCopyWithAssumedAlignmentILi128EEEEEEvvEEEEvNT_6ParamsE:
	.zero		2944


//--------------------- SYMBOLS --------------------------

	.type		.nv.reservedSmem.offset0,@object
	.size		.nv.reservedSmem.offset0,0x4
	.type		.nv.reservedSmem.cap,@object
	.size		.nv.reservedSmem.cap,0x4
	.type		__assertfail,@function
